//
// Generated by NVIDIA NVVM Compiler
//
// Compiler Build ID: CL-36424714
// Cuda compilation tools, release 13.0, V13.0.88
// Based on NVVM 20.0.0
//

.version 9.0
.target sm_100
.address_size 64

	// .globl	_Z20find_correspondanceslllPKdPd
.extern .shared .align 16 .b8 shared_memory[];

.visible .entry _Z20find_correspondanceslllPKdPd(
	.param .u64 _Z20find_correspondanceslllPKdPd_param_0,
	.param .u64 _Z20find_correspondanceslllPKdPd_param_1,
	.param .u64 _Z20find_correspondanceslllPKdPd_param_2,
	.param .u64 .ptr .align 1 _Z20find_correspondanceslllPKdPd_param_3,
	.param .u64 .ptr .align 1 _Z20find_correspondanceslllPKdPd_param_4
)
{
	.local .align 8 .b8 	__local_depot0[24];
	.reg .b64 	%SP;
	.reg .b64 	%SPL;
	.reg .pred 	%p<74>;
	.reg .b32 	%r<15>;
	.reg .b64 	%rd<111>;
	.reg .b64 	%fd<86>;

	mov.u64 	%SPL, __local_depot0;
	ld.param.u64 	%rd38, [_Z20find_correspondanceslllPKdPd_param_0];
	ld.param.u64 	%rd39, [_Z20find_correspondanceslllPKdPd_param_1];
	ld.param.u64 	%rd40, [_Z20find_correspondanceslllPKdPd_param_2];
	ld.param.u64 	%rd41, [_Z20find_correspondanceslllPKdPd_param_3];
	ld.param.u64 	%rd42, [_Z20find_correspondanceslllPKdPd_param_4];
	cvta.to.global.u64 	%rd1, %rd41;
	cvta.to.global.u64 	%rd2, %rd42;
	mov.u32 	%r2, %ctaid.x;
	mov.u32 	%r3, %ntid.x;
	mov.u32 	%r4, %tid.x;
	mad.lo.s32 	%r5, %r2, %r3, %r4;
	cvt.u64.u32 	%rd3, %r5;
	add.s64 	%rd4, %rd40, %rd39;
	setp.lt.s64 	%p2, %rd4, 1;
	@%p2 bra 	$L__BB0_47;
	cvt.u32.u64 	%r1, %rd3;
	mov.u32 	%r6, %tid.y;
	mov.u32 	%r7, %ntid.y;
	mov.u32 	%r8, %ctaid.y;
	mad.lo.s32 	%r9, %r8, %r7, %r6;
	cvt.u64.u32 	%rd44, %r9;
	setp.gt.s64 	%p3, %rd38, %rd44;
	setp.gt.s64 	%p4, %rd39, %rd3;
	and.pred  	%p1, %p3, %p4;
	mad.lo.s64 	%rd6, %rd39, %rd44, %rd3;
	add.s64 	%rd5, %rd6, -1;
	add.u64 	%rd7, %SPL, 0;
	and.b64  	%rd109, %rd4, 3;
	setp.lt.u64 	%p5, %rd4, 4;
	mov.b64 	%rd107, 0;
	@%p5 bra 	$L__BB0_36;
	and.b64  	%rd107, %rd4, 9223372036854775804;
	sub.s64 	%rd105, 3, %rd3;
	mul.lo.s64 	%rd46, %rd40, %rd6;
	shl.b64 	%rd47, %rd46, 3;
	shl.b64 	%rd48, %rd3, 3;
	sub.s64 	%rd49, %rd47, %rd48;
	add.s64 	%rd50, %rd49, %rd1;
	add.s64 	%rd104, %rd50, 16;
	add.s64 	%rd51, %rd49, %rd2;
	add.s64 	%rd103, %rd51, 8;
	mul.lo.s64 	%rd52, %rd40, %rd5;
	shl.b64 	%rd53, %rd52, 3;
	sub.s64 	%rd54, %rd53, %rd48;
	add.s64 	%rd55, %rd54, %rd2;
	add.s64 	%rd102, %rd55, 8;
	mov.u64 	%rd106, %rd107;
$L__BB0_3:
	add.s64 	%rd56, %rd105, -3;
	setp.lt.s64 	%p6, %rd56, %rd40;
	setp.gt.s64 	%p7, %rd56, -1;
	and.pred  	%p8, %p6, %p7;
	and.pred  	%p9, %p1, %p8;
	not.pred 	%p10, %p9;
	@%p10 bra 	$L__BB0_11;
	setp.eq.s32 	%p11, %r1, 0;
	setp.eq.s64 	%p12, %rd105, 3;
	or.pred  	%p13, %p11, %p12;
	@%p13 bra 	$L__BB0_6;
	ld.global.f64 	%fd67, [%rd102+-16];
	bra.uni 	$L__BB0_7;
$L__BB0_6:
	mov.f64 	%fd67, 0d7FF0000000000000;
	mov.f64 	%fd68, %fd67;
	@%p12 bra 	$L__BB0_8;
$L__BB0_7:
	ld.global.f64 	%fd68, [%rd103+-16];
$L__BB0_8:
	mov.f64 	%fd69, 0d7FF0000000000000;
	@%p11 bra 	$L__BB0_10;
	ld.global.f64 	%fd69, [%rd102+-8];
$L__BB0_10:
	ld.global.f64 	%fd38, [%rd104+-16];
	setp.lt.f64 	%p16, %fd67, %fd68;
	setp.lt.f64 	%p17, %fd67, %fd69;
	selp.b64 	%rd57, 0, 2, %p17;
	setp.lt.f64 	%p18, %fd68, %fd69;
	selp.b64 	%rd58, 1, 2, %p18;
	selp.b64 	%rd59, %rd57, %rd58, %p16;
	st.local.f64 	[%rd7], %fd67;
	st.local.f64 	[%rd7+8], %fd68;
	st.local.f64 	[%rd7+16], %fd69;
	shl.b64 	%rd60, %rd59, 3;
	add.s64 	%rd61, %rd7, %rd60;
	ld.local.f64 	%fd39, [%rd61];
	cvt.rzi.s64.f64 	%rd62, %fd39;
	cvt.rn.f64.s64 	%fd40, %rd62;
	add.f64 	%fd41, %fd38, %fd40;
	st.global.f64 	[%rd103+-8], %fd41;
$L__BB0_11:
	bar.sync 	0;
	add.s64 	%rd63, %rd105, -2;
	setp.lt.s64 	%p19, %rd63, %rd40;
	setp.gt.s64 	%p20, %rd63, -1;
	and.pred  	%p21, %p19, %p20;
	and.pred  	%p22, %p1, %p21;
	not.pred 	%p23, %p22;
	@%p23 bra 	$L__BB0_19;
	setp.ne.s32 	%p24, %r1, 0;
	setp.ne.s64 	%p25, %rd105, 2;
	and.pred  	%p26, %p24, %p25;
	@%p26 bra 	$L__BB0_14;
	mov.f64 	%fd71, 0d7FF0000000000000;
	mov.f64 	%fd72, %fd71;
	@%p25 bra 	$L__BB0_15;
	bra.uni 	$L__BB0_16;
$L__BB0_14:
	ld.global.f64 	%fd71, [%rd102+-8];
$L__BB0_15:
	ld.global.f64 	%fd72, [%rd103+-8];
$L__BB0_16:
	setp.eq.s32 	%p28, %r1, 0;
	mov.f64 	%fd73, 0d7FF0000000000000;
	@%p28 bra 	$L__BB0_18;
	ld.global.f64 	%fd73, [%rd102];
$L__BB0_18:
	ld.global.f64 	%fd44, [%rd104+-8];
	setp.lt.f64 	%p29, %fd71, %fd72;
	setp.lt.f64 	%p30, %fd71, %fd73;
	selp.b64 	%rd64, 0, 2, %p30;
	setp.lt.f64 	%p31, %fd72, %fd73;
	selp.b64 	%rd65, 1, 2, %p31;
	selp.b64 	%rd66, %rd64, %rd65, %p29;
	st.local.f64 	[%rd7], %fd71;
	st.local.f64 	[%rd7+8], %fd72;
	st.local.f64 	[%rd7+16], %fd73;
	shl.b64 	%rd67, %rd66, 3;
	add.s64 	%rd68, %rd7, %rd67;
	ld.local.f64 	%fd45, [%rd68];
	cvt.rzi.s64.f64 	%rd69, %fd45;
	cvt.rn.f64.s64 	%fd46, %rd69;
	add.f64 	%fd47, %fd44, %fd46;
	st.global.f64 	[%rd103], %fd47;
$L__BB0_19:
	bar.sync 	0;
	add.s64 	%rd70, %rd105, -1;
	setp.lt.s64 	%p32, %rd70, %rd40;
	setp.gt.s64 	%p33, %rd70, -1;
	and.pred  	%p34, %p32, %p33;
	and.pred  	%p35, %p1, %p34;
	not.pred 	%p36, %p35;
	@%p36 bra 	$L__BB0_27;
	setp.ne.s32 	%p37, %r1, 0;
	setp.ne.s64 	%p38, %rd105, 1;
	and.pred  	%p39, %p37, %p38;
	@%p39 bra 	$L__BB0_22;
	mov.f64 	%fd75, 0d7FF0000000000000;
	mov.f64 	%fd76, %fd75;
	@%p38 bra 	$L__BB0_23;
	bra.uni 	$L__BB0_24;
$L__BB0_22:
	ld.global.f64 	%fd75, [%rd102];
$L__BB0_23:
	ld.global.f64 	%fd76, [%rd103];
$L__BB0_24:
	setp.eq.s32 	%p41, %r1, 0;
	mov.f64 	%fd77, 0d7FF0000000000000;
	@%p41 bra 	$L__BB0_26;
	ld.global.f64 	%fd77, [%rd102+8];
$L__BB0_26:
	ld.global.f64 	%fd50, [%rd104];
	setp.lt.f64 	%p42, %fd75, %fd76;
	setp.lt.f64 	%p43, %fd75, %fd77;
	selp.b64 	%rd71, 0, 2, %p43;
	setp.lt.f64 	%p44, %fd76, %fd77;
	selp.b64 	%rd72, 1, 2, %p44;
	selp.b64 	%rd73, %rd71, %rd72, %p42;
	st.local.f64 	[%rd7], %fd75;
	st.local.f64 	[%rd7+8], %fd76;
	st.local.f64 	[%rd7+16], %fd77;
	shl.b64 	%rd74, %rd73, 3;
	add.s64 	%rd75, %rd7, %rd74;
	ld.local.f64 	%fd51, [%rd75];
	cvt.rzi.s64.f64 	%rd76, %fd51;
	cvt.rn.f64.s64 	%fd52, %rd76;
	add.f64 	%fd53, %fd50, %fd52;
	st.global.f64 	[%rd103+8], %fd53;
$L__BB0_27:
	bar.sync 	0;
	setp.lt.s64 	%p45, %rd105, %rd40;
	setp.gt.s64 	%p46, %rd105, -1;
	and.pred  	%p47, %p45, %p46;
	and.pred  	%p48, %p1, %p47;
	not.pred 	%p49, %p48;
	@%p49 bra 	$L__BB0_35;
	setp.ne.s32 	%p50, %r1, 0;
	setp.ne.s64 	%p51, %rd105, 0;
	and.pred  	%p52, %p50, %p51;
	@%p52 bra 	$L__BB0_30;
	mov.f64 	%fd79, 0d7FF0000000000000;
	mov.f64 	%fd80, %fd79;
	@%p51 bra 	$L__BB0_31;
	bra.uni 	$L__BB0_32;
$L__BB0_30:
	ld.global.f64 	%fd79, [%rd102+8];
$L__BB0_31:
	ld.global.f64 	%fd80, [%rd103+8];
$L__BB0_32:
	setp.eq.s32 	%p54, %r1, 0;
	mov.f64 	%fd81, 0d7FF0000000000000;
	@%p54 bra 	$L__BB0_34;
	ld.global.f64 	%fd81, [%rd102+16];
$L__BB0_34:
	ld.global.f64 	%fd56, [%rd104+8];
	setp.lt.f64 	%p55, %fd79, %fd80;
	setp.lt.f64 	%p56, %fd79, %fd81;
	selp.b64 	%rd77, 0, 2, %p56;
	setp.lt.f64 	%p57, %fd80, %fd81;
	selp.b64 	%rd78, 1, 2, %p57;
	selp.b64 	%rd79, %rd77, %rd78, %p55;
	st.local.f64 	[%rd7], %fd79;
	st.local.f64 	[%rd7+8], %fd80;
	st.local.f64 	[%rd7+16], %fd81;
	shl.b64 	%rd80, %rd79, 3;
	add.s64 	%rd81, %rd7, %rd80;
	ld.local.f64 	%fd57, [%rd81];
	cvt.rzi.s64.f64 	%rd82, %fd57;
	cvt.rn.f64.s64 	%fd58, %rd82;
	add.f64 	%fd59, %fd56, %fd58;
	st.global.f64 	[%rd103+16], %fd59;
$L__BB0_35:
	bar.sync 	0;
	add.s64 	%rd106, %rd106, -4;
	add.s64 	%rd105, %rd105, 4;
	add.s64 	%rd104, %rd104, 32;
	add.s64 	%rd103, %rd103, 32;
	add.s64 	%rd102, %rd102, 32;
	setp.ne.s64 	%p58, %rd106, 0;
	@%p58 bra 	$L__BB0_3;
$L__BB0_36:
	setp.eq.s64 	%p59, %rd109, 0;
	@%p59 bra 	$L__BB0_47;
	ld.param.u64 	%rd101, [_Z20find_correspondanceslllPKdPd_param_4];
	ld.param.u64 	%rd100, [_Z20find_correspondanceslllPKdPd_param_3];
	mul.lo.s64 	%rd83, %rd40, %rd6;
	shl.b64 	%rd84, %rd83, 3;
	cvta.to.global.u64 	%rd85, %rd100;
	add.s64 	%rd25, %rd85, %rd84;
	shl.b64 	%rd86, %rd107, 3;
	shl.b64 	%rd87, %rd3, 3;
	sub.s64 	%rd110, %rd86, %rd87;
	cvta.to.global.u64 	%rd88, %rd101;
	add.s64 	%rd89, %rd84, %rd88;
	add.s64 	%rd27, %rd89, -8;
	sub.s64 	%rd108, %rd107, %rd3;
	mul.lo.s64 	%rd90, %rd40, %rd5;
	shl.b64 	%rd91, %rd90, 3;
	add.s64 	%rd92, %rd91, %rd88;
	add.s64 	%rd29, %rd92, -8;
	cvt.u32.u64 	%r14, %rd3;
$L__BB0_38:
	.pragma "nounroll";
	setp.lt.s64 	%p60, %rd108, %rd40;
	setp.gt.s64 	%p61, %rd108, -1;
	and.pred  	%p62, %p60, %p61;
	and.pred  	%p63, %p1, %p62;
	not.pred 	%p64, %p63;
	@%p64 bra 	$L__BB0_46;
	setp.ne.s32 	%p65, %r14, 0;
	setp.ne.s64 	%p66, %rd108, 0;
	and.pred  	%p67, %p65, %p66;
	add.s64 	%rd33, %rd29, %rd110;
	add.s64 	%rd34, %rd27, %rd110;
	@%p67 bra 	$L__BB0_41;
	setp.ne.s64 	%p68, %rd108, 0;
	mov.f64 	%fd83, 0d7FF0000000000000;
	mov.f64 	%fd84, %fd83;
	@%p68 bra 	$L__BB0_42;
	bra.uni 	$L__BB0_43;
$L__BB0_41:
	ld.global.f64 	%fd83, [%rd33];
$L__BB0_42:
	ld.global.f64 	%fd84, [%rd34];
$L__BB0_43:
	setp.eq.s32 	%p69, %r1, 0;
	mov.f64 	%fd85, 0d7FF0000000000000;
	@%p69 bra 	$L__BB0_45;
	ld.global.f64 	%fd85, [%rd33+8];
$L__BB0_45:
	add.s64 	%rd93, %rd25, %rd110;
	ld.global.f64 	%fd62, [%rd93];
	setp.lt.f64 	%p70, %fd83, %fd84;
	setp.lt.f64 	%p71, %fd83, %fd85;
	selp.b64 	%rd94, 0, 2, %p71;
	setp.lt.f64 	%p72, %fd84, %fd85;
	selp.b64 	%rd95, 1, 2, %p72;
	selp.b64 	%rd96, %rd94, %rd95, %p70;
	st.local.f64 	[%rd7], %fd83;
	st.local.f64 	[%rd7+8], %fd84;
	st.local.f64 	[%rd7+16], %fd85;
	shl.b64 	%rd97, %rd96, 3;
	add.s64 	%rd98, %rd7, %rd97;
	ld.local.f64 	%fd63, [%rd98];
	cvt.rzi.s64.f64 	%rd99, %fd63;
	cvt.rn.f64.s64 	%fd64, %rd99;
	add.f64 	%fd65, %fd62, %fd64;
	st.global.f64 	[%rd34+8], %fd65;
$L__BB0_46:
	bar.sync 	0;
	add.s64 	%rd110, %rd110, 8;
	add.s64 	%rd109, %rd109, -1;
	add.s64 	%rd108, %rd108, 1;
	setp.ne.s64 	%p73, %rd109, 0;
	@%p73 bra 	$L__BB0_38;
$L__BB0_47:
	ret;

}
	// .globl	_Z24traceback_correspondancelllPKdPlPc
.visible .entry _Z24traceback_correspondancelllPKdPlPc(
	.param .u64 _Z24traceback_correspondancelllPKdPlPc_param_0,
	.param .u64 _Z24traceback_correspondancelllPKdPlPc_param_1,
	.param .u64 _Z24traceback_correspondancelllPKdPlPc_param_2,
	.param .u64 .ptr .align 1 _Z24traceback_correspondancelllPKdPlPc_param_3,
	.param .u64 .ptr .align 1 _Z24traceback_correspondancelllPKdPlPc_param_4,
	.param .u64 .ptr .align 1 _Z24traceback_correspondancelllPKdPlPc_param_5
)
{
	.local .align 8 .b8 	__local_depot1[48];
	.reg .b64 	%SP;
	.reg .b64 	%SPL;
	.reg .pred 	%p<11>;
	.reg .b16 	%rs<2>;
	.reg .b32 	%r<5>;
	.reg .b64 	%rd<51>;
	.reg .b64 	%fd<14>;

	mov.u64 	%SPL, __local_depot1;
	ld.param.u64 	%rd20, [_Z24traceback_correspondancelllPKdPlPc_param_0];
	ld.param.u64 	%rd16, [_Z24traceback_correspondancelllPKdPlPc_param_1];
	ld.param.u64 	%rd17, [_Z24traceback_correspondancelllPKdPlPc_param_2];
	ld.param.u64 	%rd21, [_Z24traceback_correspondancelllPKdPlPc_param_3];
	ld.param.u64 	%rd18, [_Z24traceback_correspondancelllPKdPlPc_param_4];
	ld.param.u64 	%rd19, [_Z24traceback_correspondancelllPKdPlPc_param_5];
	cvta.to.global.u64 	%rd1, %rd21;
	mov.u32 	%r1, %ctaid.y;
	mov.u32 	%r2, %ntid.y;
	mov.u32 	%r3, %tid.y;
	mad.lo.s32 	%r4, %r1, %r2, %r3;
	cvt.u64.u32 	%rd2, %r4;
	setp.le.s64 	%p1, %rd20, %rd2;
	@%p1 bra 	$L__BB1_10;
	add.s64 	%rd50, %rd16, -1;
	add.s64 	%rd49, %rd17, -1;
	or.b64  	%rd22, %rd50, %rd49;
	setp.eq.s64 	%p2, %rd22, 0;
	@%p2 bra 	$L__BB1_10;
	add.u64 	%rd5, %SPL, 0;
	add.u64 	%rd6, %SPL, 24;
	mul.lo.s64 	%rd7, %rd16, %rd2;
	add.s64 	%rd8, %rd7, -1;
	cvta.to.global.u64 	%rd9, %rd18;
	cvta.to.global.u64 	%rd10, %rd19;
$L__BB1_3:
	min.s64 	%rd25, %rd50, %rd49;
	setp.lt.s64 	%p3, %rd25, 1;
	add.s64 	%rd26, %rd8, %rd50;
	mad.lo.s64 	%rd27, %rd26, %rd17, %rd49;
	shl.b64 	%rd28, %rd27, 3;
	add.s64 	%rd13, %rd1, %rd28;
	@%p3 bra 	$L__BB1_5;
	ld.global.f64 	%fd11, [%rd13+-8];
	bra.uni 	$L__BB1_6;
$L__BB1_5:
	setp.lt.s64 	%p4, %rd49, 1;
	mov.f64 	%fd11, 0d7FF0000000000000;
	mov.f64 	%fd12, %fd11;
	@%p4 bra 	$L__BB1_7;
$L__BB1_6:
	add.s64 	%rd29, %rd50, %rd7;
	mad.lo.s64 	%rd30, %rd29, %rd17, %rd49;
	shl.b64 	%rd31, %rd30, 3;
	add.s64 	%rd32, %rd1, %rd31;
	ld.global.f64 	%fd12, [%rd32+-8];
$L__BB1_7:
	setp.lt.s64 	%p5, %rd50, 1;
	mov.f64 	%fd13, 0d7FF0000000000000;
	@%p5 bra 	$L__BB1_9;
	ld.global.f64 	%fd13, [%rd13];
$L__BB1_9:
	setp.lt.f64 	%p6, %fd11, %fd12;
	setp.lt.f64 	%p7, %fd11, %fd13;
	selp.b64 	%rd33, 0, 2, %p7;
	setp.lt.f64 	%p8, %fd12, %fd13;
	selp.b64 	%rd34, 1, 2, %p8;
	selp.b64 	%rd35, %rd33, %rd34, %p6;
	mov.b64 	%rd36, 1;
	st.local.u64 	[%rd5], %rd36;
	mov.b64 	%rd37, 0;
	st.local.u64 	[%rd5+8], %rd37;
	st.local.u64 	[%rd5+16], %rd36;
	st.local.u64 	[%rd6], %rd36;
	st.local.u64 	[%rd6+8], %rd36;
	st.local.u64 	[%rd6+16], %rd37;
	shl.b64 	%rd38, %rd35, 3;
	add.s64 	%rd39, %rd5, %rd38;
	ld.local.u64 	%rd40, [%rd39];
	sub.s64 	%rd50, %rd50, %rd40;
	add.s64 	%rd41, %rd6, %rd38;
	ld.local.u64 	%rd42, [%rd41];
	sub.s64 	%rd49, %rd49, %rd42;
	add.s64 	%rd44, %rd50, %rd7;
	shl.b64 	%rd45, %rd44, 3;
	add.s64 	%rd46, %rd9, %rd45;
	st.global.u64 	[%rd46], %rd49;
	and.pred  	%p9, %p6, %p7;
	selp.u16 	%rs1, 1, 0, %p9;
	add.s64 	%rd47, %rd10, %rd44;
	st.global.u8 	[%rd47], %rs1;
	or.b64  	%rd48, %rd50, %rd49;
	setp.ne.s64 	%p10, %rd48, 0;
	@%p10 bra 	$L__BB1_3;
$L__BB1_10:
	ret;

}
	// .globl	_Z20get_pixel_similaritylllPKdS0_Pd
.visible .entry _Z20get_pixel_similaritylllPKdS0_Pd(
	.param .u64 _Z20get_pixel_similaritylllPKdS0_Pd_param_0,
	.param .u64 _Z20get_pixel_similaritylllPKdS0_Pd_param_1,
	.param .u64 _Z20get_pixel_similaritylllPKdS0_Pd_param_2,
	.param .u64 .ptr .align 1 _Z20get_pixel_similaritylllPKdS0_Pd_param_3,
	.param .u64 .ptr .align 1 _Z20get_pixel_similaritylllPKdS0_Pd_param_4,
	.param .u64 .ptr .align 1 _Z20get_pixel_similaritylllPKdS0_Pd_param_5
)
{
	.reg .pred 	%p<6>;
	.reg .b32 	%r<13>;
	.reg .b64 	%rd<24>;
	.reg .b64 	%fd<5>;

	ld.param.u64 	%rd9, [_Z20get_pixel_similaritylllPKdS0_Pd_param_0];
	ld.param.u64 	%rd4, [_Z20get_pixel_similaritylllPKdS0_Pd_param_1];
	ld.param.u64 	%rd5, [_Z20get_pixel_similaritylllPKdS0_Pd_param_2];
	ld.param.u64 	%rd6, [_Z20get_pixel_similaritylllPKdS0_Pd_param_3];
	ld.param.u64 	%rd7, [_Z20get_pixel_similaritylllPKdS0_Pd_param_4];
	ld.param.u64 	%rd8, [_Z20get_pixel_similaritylllPKdS0_Pd_param_5];
	mov.u32 	%r1, %ctaid.y;
	mov.u32 	%r2, %ntid.y;
	mov.u32 	%r3, %tid.y;
	mad.lo.s32 	%r4, %r1, %r2, %r3;
	cvt.u64.u32 	%rd1, %r4;
	mov.u32 	%r5, %ctaid.x;
	mov.u32 	%r6, %ntid.x;
	mov.u32 	%r7, %tid.x;
	mad.lo.s32 	%r8, %r5, %r6, %r7;
	cvt.u64.u32 	%rd2, %r8;
	mov.u32 	%r9, %ctaid.z;
	mov.u32 	%r10, %ntid.z;
	mov.u32 	%r11, %tid.z;
	mad.lo.s32 	%r12, %r9, %r10, %r11;
	cvt.u64.u32 	%rd3, %r12;
	setp.le.s64 	%p1, %rd9, %rd1;
	setp.le.s64 	%p2, %rd4, %rd2;
	or.pred  	%p3, %p1, %p2;
	setp.le.s64 	%p4, %rd5, %rd3;
	or.pred  	%p5, %p3, %p4;
	@%p5 bra 	$L__BB2_2;
	cvta.to.global.u64 	%rd10, %rd6;
	cvta.to.global.u64 	%rd11, %rd7;
	cvta.to.global.u64 	%rd12, %rd8;
	mad.lo.s64 	%rd13, %rd4, %rd1, %rd2;
	shl.b64 	%rd14, %rd13, 3;
	add.s64 	%rd15, %rd10, %rd14;
	ld.global.f64 	%fd1, [%rd15];
	mul.lo.s64 	%rd16, %rd5, %rd1;
	add.s64 	%rd17, %rd16, %rd3;
	shl.b64 	%rd18, %rd17, 3;
	add.s64 	%rd19, %rd11, %rd18;
	ld.global.f64 	%fd2, [%rd19];
	sub.f64 	%fd3, %fd1, %fd2;
	mul.f64 	%fd4, %fd3, %fd3;
	mad.lo.s64 	%rd20, %rd5, %rd2, %rd3;
	mad.lo.s64 	%rd21, %rd16, %rd4, %rd20;
	shl.b64 	%rd22, %rd21, 3;
	add.s64 	%rd23, %rd12, %rd22;
	st.global.f64 	[%rd23], %fd4;
$L__BB2_2:
	ret;

}
	// .globl	_Z23cumulative_sum_cols_srclllPd
.visible .entry _Z23cumulative_sum_cols_srclllPd(
	.param .u64 _Z23cumulative_sum_cols_srclllPd_param_0,
	.param .u64 _Z23cumulative_sum_cols_srclllPd_param_1,
	.param .u64 _Z23cumulative_sum_cols_srclllPd_param_2,
	.param .u64 .ptr .align 1 _Z23cumulative_sum_cols_srclllPd_param_3
)
{
	.reg .pred 	%p<13>;
	.reg .b32 	%r<9>;
	.reg .b64 	%rd<79>;
	.reg .b64 	%fd<15>;

	ld.param.u64 	%rd39, [_Z23cumulative_sum_cols_srclllPd_param_0];
	ld.param.u64 	%rd37, [_Z23cumulative_sum_cols_srclllPd_param_1];
	ld.param.u64 	%rd38, [_Z23cumulative_sum_cols_srclllPd_param_2];
	ld.param.u64 	%rd40, [_Z23cumulative_sum_cols_srclllPd_param_3];
	cvta.to.global.u64 	%rd1, %rd40;
	mov.u32 	%r1, %ctaid.y;
	mov.u32 	%r2, %ntid.y;
	mov.u32 	%r3, %tid.y;
	mad.lo.s32 	%r4, %r1, %r2, %r3;
	cvt.u64.u32 	%rd2, %r4;
	mov.u32 	%r5, %ctaid.x;
	mov.u32 	%r6, %ntid.x;
	mov.u32 	%r7, %tid.x;
	mad.lo.s32 	%r8, %r5, %r6, %r7;
	cvt.u64.u32 	%rd78, %r8;
	setp.le.s64 	%p1, %rd39, %rd2;
	setp.le.s64 	%p2, %rd37, %rd78;
	or.pred  	%p3, %p1, %p2;
	setp.eq.s32 	%p4, %r8, 0;
	or.pred  	%p5, %p4, %p3;
	@%p5 bra 	$L__BB3_9;
	add.s64 	%rd75, %rd78, 1;
	setp.ge.u64 	%p6, %rd75, %rd37;
	setp.lt.s64 	%p7, %rd38, 2;
	or.pred  	%p8, %p6, %p7;
	@%p8 bra 	$L__BB3_9;
	mul.lo.s64 	%rd5, %rd37, %rd2;
	sub.s64 	%rd43, %rd37, %rd78;
	add.s64 	%rd44, %rd43, -2;
	add.s64 	%rd45, %rd38, -2;
	min.u64 	%rd46, %rd44, %rd45;
	add.s64 	%rd6, %rd46, 1;
	and.b64  	%rd73, %rd6, 3;
	setp.lt.u64 	%p9, %rd46, 3;
	mov.b64 	%rd77, 0;
	mov.b64 	%rd76, 1;
	@%p9 bra 	$L__BB3_6;
	add.s64 	%rd48, %rd5, %rd78;
	mul.lo.s64 	%rd49, %rd38, %rd48;
	shl.b64 	%rd50, %rd49, 3;
	add.s64 	%rd67, %rd1, %rd50;
	shl.b64 	%rd51, %rd38, 5;
	add.s64 	%rd9, %rd51, 32;
	and.b64  	%rd77, %rd6, -4;
	neg.s64 	%rd10, %rd77;
	shl.b64 	%rd53, %rd38, 3;
	add.s64 	%rd11, %rd53, 8;
	ld.global.f64 	%fd14, [%rd67];
	mov.b64 	%rd68, 0;
$L__BB3_4:
	add.s64 	%rd54, %rd67, %rd11;
	ld.global.f64 	%fd4, [%rd54];
	add.f64 	%fd5, %fd14, %fd4;
	st.global.f64 	[%rd54], %fd5;
	add.s64 	%rd55, %rd54, %rd11;
	ld.global.f64 	%fd6, [%rd55];
	add.f64 	%fd7, %fd5, %fd6;
	st.global.f64 	[%rd55], %fd7;
	add.s64 	%rd56, %rd55, %rd11;
	ld.global.f64 	%fd8, [%rd56];
	add.f64 	%fd9, %fd7, %fd8;
	st.global.f64 	[%rd56], %fd9;
	add.s64 	%rd57, %rd56, %rd11;
	ld.global.f64 	%fd10, [%rd57];
	add.f64 	%fd14, %fd9, %fd10;
	st.global.f64 	[%rd57], %fd14;
	add.s64 	%rd68, %rd68, 4;
	add.s64 	%rd67, %rd67, %rd9;
	add.s64 	%rd58, %rd10, %rd68;
	setp.ne.s64 	%p10, %rd58, 0;
	@%p10 bra 	$L__BB3_4;
	add.s64 	%rd76, %rd68, 1;
	add.s64 	%rd78, %rd78, %rd68;
	add.s64 	%rd75, %rd78, 1;
$L__BB3_6:
	setp.eq.s64 	%p11, %rd73, 0;
	@%p11 bra 	$L__BB3_9;
	add.s64 	%rd59, %rd75, %rd5;
	mad.lo.s64 	%rd60, %rd38, %rd59, %rd76;
	shl.b64 	%rd61, %rd60, 3;
	add.s64 	%rd74, %rd1, %rd61;
	shl.b64 	%rd62, %rd38, 3;
	add.s64 	%rd25, %rd62, 8;
	mul.lo.s64 	%rd26, %rd5, %rd38;
$L__BB3_8:
	.pragma "nounroll";
	mov.u64 	%rd30, %rd76;
	mov.u64 	%rd29, %rd75;
	mad.lo.s64 	%rd63, %rd78, %rd38, %rd26;
	add.s64 	%rd64, %rd63, %rd77;
	shl.b64 	%rd65, %rd64, 3;
	add.s64 	%rd66, %rd1, %rd65;
	ld.global.f64 	%fd11, [%rd66];
	ld.global.f64 	%fd12, [%rd74];
	add.f64 	%fd13, %fd11, %fd12;
	st.global.f64 	[%rd74], %fd13;
	add.s64 	%rd76, %rd30, 1;
	add.s64 	%rd75, %rd29, 1;
	add.s64 	%rd74, %rd74, %rd25;
	add.s64 	%rd73, %rd73, -1;
	setp.ne.s64 	%p12, %rd73, 0;
	mov.u64 	%rd77, %rd30;
	mov.u64 	%rd78, %rd29;
	@%p12 bra 	$L__BB3_8;
$L__BB3_9:
	ret;

}
	// .globl	_Z23cumulative_sum_cols_dstlllPd
.visible .entry _Z23cumulative_sum_cols_dstlllPd(
	.param .u64 _Z23cumulative_sum_cols_dstlllPd_param_0,
	.param .u64 _Z23cumulative_sum_cols_dstlllPd_param_1,
	.param .u64 _Z23cumulative_sum_cols_dstlllPd_param_2,
	.param .u64 .ptr .align 1 _Z23cumulative_sum_cols_dstlllPd_param_3
)
{
	.reg .pred 	%p<11>;
	.reg .b32 	%r<10>;
	.reg .b64 	%rd<79>;
	.reg .b64 	%fd<15>;

	ld.param.u64 	%rd38, [_Z23cumulative_sum_cols_dstlllPd_param_0];
	ld.param.u64 	%rd36, [_Z23cumulative_sum_cols_dstlllPd_param_1];
	ld.param.u64 	%rd39, [_Z23cumulative_sum_cols_dstlllPd_param_2];
	ld.param.u64 	%rd40, [_Z23cumulative_sum_cols_dstlllPd_param_3];
	cvta.to.global.u64 	%rd1, %rd40;
	mov.u32 	%r1, %ctaid.y;
	mov.u32 	%r2, %ntid.y;
	mov.u32 	%r3, %tid.y;
	mad.lo.s32 	%r4, %r1, %r2, %r3;
	cvt.u64.u32 	%rd2, %r4;
	mov.u32 	%r5, %ctaid.z;
	mov.u32 	%r6, %ntid.z;
	mov.u32 	%r7, %tid.z;
	mad.lo.s32 	%r8, %r5, %r6, %r7;
	cvt.u64.u32 	%rd77, %r8;
	setp.le.s64 	%p1, %rd38, %rd2;
	setp.le.s64 	%p2, %rd39, %rd77;
	or.pred  	%p3, %p1, %p2;
	@%p3 bra 	$L__BB4_9;
	add.s64 	%rd76, %rd77, 1;
	setp.lt.s64 	%p4, %rd36, 2;
	setp.ge.u64 	%p5, %rd76, %rd39;
	or.pred  	%p6, %p4, %p5;
	@%p6 bra 	$L__BB4_9;
	mul.lo.s64 	%rd5, %rd36, %rd2;
	mul.lo.s64 	%rd6, %rd5, %rd39;
	sub.s64 	%rd44, %rd39, %rd77;
	add.s64 	%rd45, %rd44, -2;
	add.s64 	%rd46, %rd36, -2;
	min.u64 	%rd47, %rd45, %rd46;
	add.s64 	%rd7, %rd47, 1;
	and.b64  	%rd73, %rd7, 3;
	setp.lt.u64 	%p7, %rd47, 3;
	mov.b64 	%rd78, 0;
	mov.b64 	%rd69, 1;
	@%p7 bra 	$L__BB4_6;
	and.b64  	%rd49, %rd7, -4;
	neg.s64 	%rd9, %rd49;
	add.s64 	%rd50, %rd6, %rd77;
	shl.b64 	%rd51, %rd50, 3;
	add.s64 	%rd67, %rd1, %rd51;
	shl.b64 	%rd52, %rd39, 5;
	add.s64 	%rd11, %rd52, 32;
	shl.b64 	%rd53, %rd39, 3;
	add.s64 	%rd12, %rd53, 8;
	ld.global.f64 	%fd14, [%rd67];
	mov.b64 	%rd69, 1;
$L__BB4_4:
	add.s64 	%rd54, %rd67, %rd12;
	ld.global.f64 	%fd4, [%rd54];
	add.f64 	%fd5, %fd14, %fd4;
	st.global.f64 	[%rd54], %fd5;
	add.s64 	%rd55, %rd54, %rd12;
	ld.global.f64 	%fd6, [%rd55];
	add.f64 	%fd7, %fd5, %fd6;
	st.global.f64 	[%rd55], %fd7;
	add.s64 	%rd56, %rd55, %rd12;
	ld.global.f64 	%fd8, [%rd56];
	add.f64 	%fd9, %fd7, %fd8;
	st.global.f64 	[%rd56], %fd9;
	add.s64 	%rd57, %rd56, %rd12;
	ld.global.f64 	%fd10, [%rd57];
	add.f64 	%fd14, %fd9, %fd10;
	st.global.f64 	[%rd57], %fd14;
	add.s64 	%rd69, %rd69, 4;
	add.s64 	%rd58, %rd9, %rd69;
	add.s64 	%rd67, %rd67, %rd11;
	setp.ne.s64 	%p8, %rd58, 1;
	@%p8 bra 	$L__BB4_4;
	add.s64 	%rd76, %rd77, %rd69;
	add.s64 	%rd77, %rd76, -1;
	and.b64  	%rd78, %rd7, -4;
$L__BB4_6:
	setp.eq.s64 	%p9, %rd73, 0;
	@%p9 bra 	$L__BB4_9;
	add.s64 	%rd59, %rd69, %rd5;
	mad.lo.s64 	%rd60, %rd39, %rd59, %rd76;
	shl.b64 	%rd61, %rd60, 3;
	add.s64 	%rd74, %rd1, %rd61;
	shl.b64 	%rd62, %rd39, 3;
	add.s64 	%rd25, %rd62, 8;
$L__BB4_8:
	.pragma "nounroll";
	mov.u64 	%rd29, %rd76;
	mov.u64 	%rd28, %rd69;
	mad.lo.s64 	%rd63, %rd78, %rd39, %rd6;
	add.s64 	%rd64, %rd63, %rd77;
	shl.b64 	%rd65, %rd64, 3;
	add.s64 	%rd66, %rd1, %rd65;
	ld.global.f64 	%fd11, [%rd66];
	ld.global.f64 	%fd12, [%rd74];
	add.f64 	%fd13, %fd11, %fd12;
	st.global.f64 	[%rd74], %fd13;
	add.s64 	%rd76, %rd29, 1;
	add.s64 	%rd69, %rd28, 1;
	add.s64 	%rd74, %rd74, %rd25;
	add.s64 	%rd73, %rd73, -1;
	setp.ne.s64 	%p10, %rd73, 0;
	mov.u64 	%rd77, %rd29;
	mov.u64 	%rd78, %rd28;
	@%p10 bra 	$L__BB4_8;
$L__BB4_9:
	ret;

}
	// .globl	_Z19cumulative_sum_rowslllPd
.visible .entry _Z19cumulative_sum_rowslllPd(
	.param .u64 _Z19cumulative_sum_rowslllPd_param_0,
	.param .u64 _Z19cumulative_sum_rowslllPd_param_1,
	.param .u64 _Z19cumulative_sum_rowslllPd_param_2,
	.param .u64 .ptr .align 1 _Z19cumulative_sum_rowslllPd_param_3
)
{
	.reg .pred 	%p<14>;
	.reg .b32 	%r<10>;
	.reg .b64 	%rd<73>;
	.reg .b64 	%fd<37>;

	ld.param.u64 	%rd24, [_Z19cumulative_sum_rowslllPd_param_0];
	ld.param.u64 	%rd25, [_Z19cumulative_sum_rowslllPd_param_1];
	ld.param.u64 	%rd27, [_Z19cumulative_sum_rowslllPd_param_2];
	ld.param.u64 	%rd28, [_Z19cumulative_sum_rowslllPd_param_3];
	cvta.to.global.u64 	%rd1, %rd28;
	mov.u32 	%r1, %ctaid.x;
	mov.u32 	%r2, %ntid.x;
	mov.u32 	%r3, %tid.x;
	mad.lo.s32 	%r4, %r1, %r2, %r3;
	cvt.u64.u32 	%rd2, %r4;
	mov.u32 	%r5, %ctaid.z;
	mov.u32 	%r6, %ntid.z;
	mov.u32 	%r7, %tid.z;
	mad.lo.s32 	%r8, %r5, %r6, %r7;
	cvt.u64.u32 	%rd3, %r8;
	setp.le.s64 	%p1, %rd25, %rd2;
	setp.le.s64 	%p2, %rd27, %rd3;
	or.pred  	%p3, %p1, %p2;
	setp.lt.s64 	%p4, %rd24, 2;
	or.pred  	%p5, %p3, %p4;
	@%p5 bra 	$L__BB5_12;
	mul.lo.s64 	%rd4, %rd27, %rd25;
	mad.lo.s64 	%rd5, %rd27, %rd2, %rd3;
	add.s64 	%rd6, %rd24, -1;
	add.s64 	%rd30, %rd24, -2;
	and.b64  	%rd7, %rd6, 7;
	setp.lt.u64 	%p6, %rd30, 7;
	mov.b64 	%rd70, 1;
	@%p6 bra 	$L__BB5_4;
	and.b64  	%rd32, %rd6, -8;
	neg.s64 	%rd8, %rd32;
	shl.b64 	%rd33, %rd5, 3;
	add.s64 	%rd68, %rd1, %rd33;
	shl.b64 	%rd10, %rd4, 5;
	mul.lo.s64 	%rd11, %rd4, 40;
	mul.lo.s64 	%rd12, %rd4, 48;
	mul.lo.s64 	%rd13, %rd4, 56;
	ld.global.f64 	%fd36, [%rd68];
	mov.b64 	%rd70, 1;
$L__BB5_3:
	.pragma "nounroll";
	shl.b64 	%rd34, %rd4, 3;
	add.s64 	%rd35, %rd68, %rd34;
	ld.global.f64 	%fd4, [%rd35];
	add.f64 	%fd5, %fd36, %fd4;
	st.global.f64 	[%rd35], %fd5;
	shl.b64 	%rd36, %rd4, 4;
	add.s64 	%rd37, %rd68, %rd36;
	ld.global.f64 	%fd6, [%rd37];
	add.f64 	%fd7, %fd5, %fd6;
	st.global.f64 	[%rd37], %fd7;
	mad.lo.s64 	%rd38, %rd4, 24, %rd68;
	ld.global.f64 	%fd8, [%rd38];
	add.f64 	%fd9, %fd7, %fd8;
	st.global.f64 	[%rd38], %fd9;
	add.s64 	%rd39, %rd68, %rd10;
	ld.global.f64 	%fd10, [%rd39];
	add.f64 	%fd11, %fd9, %fd10;
	st.global.f64 	[%rd39], %fd11;
	add.s64 	%rd40, %rd68, %rd11;
	ld.global.f64 	%fd12, [%rd40];
	add.f64 	%fd13, %fd11, %fd12;
	st.global.f64 	[%rd40], %fd13;
	add.s64 	%rd41, %rd68, %rd12;
	ld.global.f64 	%fd14, [%rd41];
	add.f64 	%fd15, %fd13, %fd14;
	st.global.f64 	[%rd41], %fd15;
	add.s64 	%rd42, %rd68, %rd13;
	ld.global.f64 	%fd16, [%rd42];
	add.f64 	%fd17, %fd15, %fd16;
	st.global.f64 	[%rd42], %fd17;
	shl.b64 	%rd43, %rd4, 6;
	add.s64 	%rd68, %rd68, %rd43;
	ld.global.f64 	%fd18, [%rd68];
	add.f64 	%fd36, %fd17, %fd18;
	st.global.f64 	[%rd68], %fd36;
	add.s64 	%rd70, %rd70, 8;
	add.s64 	%rd44, %rd8, %rd70;
	setp.ne.s64 	%p7, %rd44, 1;
	@%p7 bra 	$L__BB5_3;
$L__BB5_4:
	setp.eq.s64 	%p8, %rd7, 0;
	@%p8 bra 	$L__BB5_12;
	and.b64  	%rd19, %rd6, 3;
	setp.lt.u64 	%p9, %rd7, 4;
	@%p9 bra 	$L__BB5_7;
	add.s64 	%rd45, %rd70, -1;
	mad.lo.s64 	%rd46, %rd4, %rd45, %rd5;
	shl.b64 	%rd47, %rd46, 3;
	add.s64 	%rd48, %rd1, %rd47;
	ld.global.f64 	%fd19, [%rd48];
	shl.b64 	%rd49, %rd4, 3;
	add.s64 	%rd50, %rd48, %rd49;
	ld.global.f64 	%fd20, [%rd50];
	add.f64 	%fd21, %fd19, %fd20;
	st.global.f64 	[%rd50], %fd21;
	add.s64 	%rd51, %rd50, %rd49;
	ld.global.f64 	%fd22, [%rd51];
	add.f64 	%fd23, %fd21, %fd22;
	st.global.f64 	[%rd51], %fd23;
	add.s64 	%rd52, %rd51, %rd49;
	ld.global.f64 	%fd24, [%rd52];
	add.f64 	%fd25, %fd23, %fd24;
	st.global.f64 	[%rd52], %fd25;
	add.s64 	%rd53, %rd52, %rd49;
	ld.global.f64 	%fd26, [%rd53];
	add.f64 	%fd27, %fd25, %fd26;
	st.global.f64 	[%rd53], %fd27;
	add.s64 	%rd70, %rd70, 4;
$L__BB5_7:
	setp.eq.s64 	%p10, %rd19, 0;
	@%p10 bra 	$L__BB5_12;
	setp.eq.s64 	%p11, %rd19, 1;
	@%p11 bra 	$L__BB5_10;
	add.s64 	%rd54, %rd70, -1;
	mad.lo.s64 	%rd55, %rd4, %rd54, %rd5;
	shl.b64 	%rd56, %rd55, 3;
	add.s64 	%rd57, %rd1, %rd56;
	ld.global.f64 	%fd28, [%rd57];
	shl.b64 	%rd58, %rd4, 3;
	add.s64 	%rd59, %rd57, %rd58;
	ld.global.f64 	%fd29, [%rd59];
	add.f64 	%fd30, %fd28, %fd29;
	st.global.f64 	[%rd59], %fd30;
	add.s64 	%rd60, %rd59, %rd58;
	ld.global.f64 	%fd31, [%rd60];
	add.f64 	%fd32, %fd30, %fd31;
	st.global.f64 	[%rd60], %fd32;
	add.s64 	%rd70, %rd70, 2;
$L__BB5_10:
	and.b64  	%rd61, %rd6, 1;
	setp.eq.b64 	%p12, %rd61, 1;
	not.pred 	%p13, %p12;
	@%p13 bra 	$L__BB5_12;
	add.s64 	%rd62, %rd70, -1;
	mad.lo.s64 	%rd63, %rd4, %rd62, %rd5;
	shl.b64 	%rd64, %rd63, 3;
	add.s64 	%rd65, %rd1, %rd64;
	ld.global.f64 	%fd33, [%rd65];
	shl.b64 	%rd66, %rd4, 3;
	add.s64 	%rd67, %rd65, %rd66;
	ld.global.f64 	%fd34, [%rd67];
	add.f64 	%fd35, %fd33, %fd34;
	st.global.f64 	[%rd67], %fd35;
$L__BB5_12:
	ret;

}
	// .globl	_Z20get_patch_similarityllllPKdPd
.visible .entry _Z20get_patch_similarityllllPKdPd(
	.param .u64 _Z20get_patch_similarityllllPKdPd_param_0,
	.param .u64 _Z20get_patch_similarityllllPKdPd_param_1,
	.param .u64 _Z20get_patch_similarityllllPKdPd_param_2,
	.param .u64 _Z20get_patch_similarityllllPKdPd_param_3,
	.param .u64 .ptr .align 1 _Z20get_patch_similarityllllPKdPd_param_4,
	.param .u64 .ptr .align 1 _Z20get_patch_similarityllllPKdPd_param_5
)
{
	.reg .pred 	%p<9>;
	.reg .b32 	%r<13>;
	.reg .b64 	%rd<87>;
	.reg .b64 	%fd<19>;

	ld.param.u64 	%rd11, [_Z20get_patch_similarityllllPKdPd_param_0];
	ld.param.u64 	%rd12, [_Z20get_patch_similarityllllPKdPd_param_1];
	ld.param.u64 	%rd13, [_Z20get_patch_similarityllllPKdPd_param_2];
	mov.u32 	%r1, %ctaid.y;
	mov.u32 	%r2, %ntid.y;
	mov.u32 	%r3, %tid.y;
	mad.lo.s32 	%r4, %r1, %r2, %r3;
	cvt.u64.u32 	%rd1, %r4;
	mov.u32 	%r5, %ctaid.x;
	mov.u32 	%r6, %ntid.x;
	mov.u32 	%r7, %tid.x;
	mad.lo.s32 	%r8, %r5, %r6, %r7;
	cvt.u64.u32 	%rd2, %r8;
	mov.u32 	%r9, %ctaid.z;
	mov.u32 	%r10, %ntid.z;
	mov.u32 	%r11, %tid.z;
	mad.lo.s32 	%r12, %r9, %r10, %r11;
	cvt.u64.u32 	%rd3, %r12;
	setp.le.s64 	%p1, %rd11, %rd1;
	setp.le.s64 	%p2, %rd12, %rd2;
	or.pred  	%p3, %p1, %p2;
	setp.le.s64 	%p4, %rd13, %rd3;
	or.pred  	%p5, %p3, %p4;
	@%p5 bra 	$L__BB6_8;
	ld.param.u64 	%rd82, [_Z20get_patch_similarityllllPKdPd_param_4];
	ld.param.u64 	%rd76, [_Z20get_patch_similarityllllPKdPd_param_3];
	ld.param.u64 	%rd75, [_Z20get_patch_similarityllllPKdPd_param_0];
	not.b64 	%rd17, %rd76;
	add.s64 	%rd4, %rd17, %rd2;
	add.s64 	%rd5, %rd17, %rd3;
	add.s64 	%rd18, %rd76, %rd1;
	add.s64 	%rd19, %rd75, -1;
	min.s64 	%rd6, %rd18, %rd19;
	add.s64 	%rd20, %rd76, %rd2;
	sub.s64 	%rd21, %rd20, %rd12;
	add.s64 	%rd22, %rd21, 1;
	add.s64 	%rd23, %rd76, %rd3;
	sub.s64 	%rd24, %rd23, %rd13;
	add.s64 	%rd25, %rd24, 1;
	max.s64 	%rd26, %rd22, %rd25;
	max.s64 	%rd7, %rd26, 0;
	sub.s64 	%rd27, %rd20, %rd7;
	sub.s64 	%rd8, %rd23, %rd7;
	mul.lo.s64 	%rd9, %rd13, %rd12;
	mul.lo.s64 	%rd10, %rd27, %rd13;
	mad.lo.s64 	%rd28, %rd9, %rd6, %rd8;
	add.s64 	%rd29, %rd28, %rd10;
	cvta.to.global.u64 	%rd30, %rd82;
	shl.b64 	%rd31, %rd29, 3;
	add.s64 	%rd32, %rd30, %rd31;
	ld.global.f64 	%fd1, [%rd32];
	or.b64  	%rd33, %rd4, %rd5;
	setp.lt.s64 	%p6, %rd33, 0;
	mov.f64 	%fd16, 0d0000000000000000;
	@%p6 bra 	$L__BB6_3;
	ld.param.u64 	%rd83, [_Z20get_patch_similarityllllPKdPd_param_4];
	mad.lo.s64 	%rd34, %rd4, %rd13, %rd5;
	mad.lo.s64 	%rd35, %rd9, %rd6, %rd34;
	cvta.to.global.u64 	%rd36, %rd83;
	shl.b64 	%rd37, %rd35, 3;
	add.s64 	%rd38, %rd36, %rd37;
	ld.global.f64 	%fd16, [%rd38];
$L__BB6_3:
	ld.param.u64 	%rd77, [_Z20get_patch_similarityllllPKdPd_param_3];
	not.b64 	%rd39, %rd77;
	add.s64 	%rd40, %rd39, %rd1;
	setp.lt.s64 	%p7, %rd40, 0;
	mov.f64 	%fd17, 0d0000000000000000;
	@%p7 bra 	$L__BB6_5;
	ld.param.u64 	%rd84, [_Z20get_patch_similarityllllPKdPd_param_4];
	ld.param.u64 	%rd78, [_Z20get_patch_similarityllllPKdPd_param_3];
	not.b64 	%rd41, %rd78;
	add.s64 	%rd42, %rd41, %rd1;
	mad.lo.s64 	%rd43, %rd9, %rd42, %rd8;
	add.s64 	%rd44, %rd43, %rd10;
	cvta.to.global.u64 	%rd45, %rd84;
	shl.b64 	%rd46, %rd44, 3;
	add.s64 	%rd47, %rd45, %rd46;
	ld.global.f64 	%fd17, [%rd47];
$L__BB6_5:
	ld.param.u64 	%rd79, [_Z20get_patch_similarityllllPKdPd_param_3];
	not.b64 	%rd48, %rd79;
	add.s64 	%rd49, %rd48, %rd1;
	or.b64  	%rd50, %rd49, %rd4;
	or.b64  	%rd51, %rd50, %rd5;
	setp.lt.s64 	%p8, %rd51, 0;
	mov.f64 	%fd18, 0d0000000000000000;
	@%p8 bra 	$L__BB6_7;
	ld.param.u64 	%rd85, [_Z20get_patch_similarityllllPKdPd_param_4];
	ld.param.u64 	%rd80, [_Z20get_patch_similarityllllPKdPd_param_3];
	not.b64 	%rd52, %rd80;
	add.s64 	%rd53, %rd52, %rd1;
	mad.lo.s64 	%rd54, %rd53, %rd12, %rd4;
	mad.lo.s64 	%rd55, %rd54, %rd13, %rd5;
	cvta.to.global.u64 	%rd56, %rd85;
	shl.b64 	%rd57, %rd55, 3;
	add.s64 	%rd58, %rd56, %rd57;
	ld.global.f64 	%fd18, [%rd58];
$L__BB6_7:
	ld.param.u64 	%rd86, [_Z20get_patch_similarityllllPKdPd_param_5];
	ld.param.u64 	%rd81, [_Z20get_patch_similarityllllPKdPd_param_3];
	add.f64 	%fd11, %fd1, %fd18;
	sub.f64 	%fd12, %fd11, %fd16;
	sub.f64 	%fd13, %fd12, %fd17;
	min.s64 	%rd59, %rd4, %rd5;
	min.s64 	%rd60, %rd59, -1;
	not.b64 	%rd61, %rd81;
	add.s64 	%rd62, %rd61, %rd1;
	max.s64 	%rd63, %rd62, -1;
	sub.s64 	%rd64, %rd6, %rd63;
	shl.b64 	%rd65, %rd81, 1;
	add.s64 	%rd66, %rd65, %rd60;
	sub.s64 	%rd67, %rd66, %rd7;
	add.s64 	%rd68, %rd67, 2;
	mul.lo.s64 	%rd69, %rd68, %rd64;
	cvt.rn.f64.s64 	%fd14, %rd69;
	div.rn.f64 	%fd15, %fd13, %fd14;
	mad.lo.s64 	%rd70, %rd12, %rd1, %rd2;
	mad.lo.s64 	%rd71, %rd70, %rd13, %rd3;
	cvta.to.global.u64 	%rd72, %rd86;
	shl.b64 	%rd73, %rd71, 3;
	add.s64 	%rd74, %rd72, %rd73;
	st.global.f64 	[%rd74], %fd15;
$L__BB6_8:
	ret;

}
	// .globl	_Z21get_patch_similarity2llllPKdS0_Pd
.visible .entry _Z21get_patch_similarity2llllPKdS0_Pd(
	.param .u64 _Z21get_patch_similarity2llllPKdS0_Pd_param_0,
	.param .u64 _Z21get_patch_similarity2llllPKdS0_Pd_param_1,
	.param .u64 _Z21get_patch_similarity2llllPKdS0_Pd_param_2,
	.param .u64 _Z21get_patch_similarity2llllPKdS0_Pd_param_3,
	.param .u64 .ptr .align 1 _Z21get_patch_similarity2llllPKdS0_Pd_param_4,
	.param .u64 .ptr .align 1 _Z21get_patch_similarity2llllPKdS0_Pd_param_5,
	.param .u64 .ptr .align 1 _Z21get_patch_similarity2llllPKdS0_Pd_param_6
)
{
	.reg .pred 	%p<74>;
	.reg .b32 	%r<14>;
	.reg .b64 	%rd<90>;
	.reg .b64 	%fd<85>;

	ld.param.u64 	%rd42, [_Z21get_patch_similarity2llllPKdS0_Pd_param_0];
	ld.param.u64 	%rd43, [_Z21get_patch_similarity2llllPKdS0_Pd_param_1];
	ld.param.u64 	%rd44, [_Z21get_patch_similarity2llllPKdS0_Pd_param_2];
	ld.param.u64 	%rd45, [_Z21get_patch_similarity2llllPKdS0_Pd_param_3];
	ld.param.u64 	%rd47, [_Z21get_patch_similarity2llllPKdS0_Pd_param_4];
	ld.param.u64 	%rd48, [_Z21get_patch_similarity2llllPKdS0_Pd_param_5];
	ld.param.u64 	%rd46, [_Z21get_patch_similarity2llllPKdS0_Pd_param_6];
	cvta.to.global.u64 	%rd1, %rd48;
	cvta.to.global.u64 	%rd2, %rd47;
	mov.u32 	%r6, %ctaid.y;
	mov.u32 	%r7, %ntid.y;
	mul.lo.s32 	%r1, %r6, %r7;
	mov.u32 	%r2, %tid.y;
	add.s32 	%r8, %r1, %r2;
	cvt.u64.u32 	%rd3, %r8;
	mov.u32 	%r9, %ctaid.x;
	mov.u32 	%r10, %ntid.x;
	mov.u32 	%r11, %tid.x;
	mad.lo.s32 	%r12, %r9, %r10, %r11;
	cvt.u64.u32 	%rd4, %r12;
	mov.u32 	%r3, %ctaid.z;
	mov.u32 	%r4, %ntid.z;
	mov.u32 	%r5, %tid.z;
	mad.lo.s32 	%r13, %r3, %r4, %r5;
	cvt.u64.u32 	%rd5, %r13;
	setp.le.s64 	%p2, %rd42, %rd3;
	setp.le.s64 	%p3, %rd43, %rd4;
	or.pred  	%p4, %p2, %p3;
	setp.le.s64 	%p5, %rd44, %rd5;
	or.pred  	%p6, %p4, %p5;
	@%p6 bra 	$L__BB7_27;
	sub.s64 	%rd83, %rd3, %rd45;
	add.s64 	%rd49, %rd45, %rd3;
	setp.gt.s64 	%p7, %rd83, %rd49;
	mov.f64 	%fd84, 0d7FF8000000000000;
	@%p7 bra 	$L__BB7_26;
	sub.s64 	%rd7, %rd4, %rd45;
	add.s64 	%rd8, %rd45, %rd4;
	sub.s64 	%rd9, %rd5, %rd4;
	cvt.u64.u32 	%rd50, %r1;
	add.s64 	%rd51, %rd45, %rd50;
	cvt.u64.u32 	%rd52, %r2;
	add.s64 	%rd10, %rd51, %rd52;
	shl.b64 	%rd11, %rd45, 1;
	and.b64  	%rd12, %rd11, -4;
	and.b64  	%rd13, %rd45, 1;
	neg.s64 	%rd14, %rd45;
	mul.wide.u32 	%rd53, %r4, %r3;
	cvt.u64.u32 	%rd54, %r5;
	add.s64 	%rd55, %rd53, %rd54;
	sub.s64 	%rd15, %rd55, %rd45;
	mov.f64 	%fd83, 0d0000000000000000;
	mov.f64 	%fd82, %fd83;
$L__BB7_3:
	mov.u64 	%rd16, %rd83;
	setp.gt.s64 	%p8, %rd7, %rd8;
	@%p8 bra 	$L__BB7_24;
	setp.lt.u64 	%p9, %rd11, 3;
	setp.ge.s64 	%p10, %rd16, %rd42;
	setp.lt.s64 	%p11, %rd16, 0;
	or.pred  	%p1, %p10, %p11;
	mul.lo.s64 	%rd17, %rd16, %rd43;
	mul.lo.s64 	%rd18, %rd16, %rd44;
	mov.u64 	%rd89, %rd7;
	@%p9 bra 	$L__BB7_16;
	add.s64 	%rd56, %rd15, %rd18;
	shl.b64 	%rd57, %rd56, 3;
	add.s64 	%rd58, %rd1, %rd57;
	add.s64 	%rd85, %rd58, 16;
	add.s64 	%rd59, %rd7, %rd17;
	shl.b64 	%rd60, %rd59, 3;
	add.s64 	%rd61, %rd2, %rd60;
	add.s64 	%rd84, %rd61, 16;
	mov.u64 	%rd86, %rd12;
	mov.u64 	%rd87, %rd14;
$L__BB7_6:
	.pragma "nounroll";
	add.s64 	%rd25, %rd4, %rd87;
	add.s64 	%rd26, %rd5, %rd87;
	setp.ge.s64 	%p12, %rd25, %rd43;
	setp.lt.s64 	%p13, %rd25, 0;
	or.pred  	%p14, %p12, %p13;
	or.pred  	%p15, %p14, %p1;
	setp.lt.s64 	%p16, %rd26, 0;
	setp.ge.s64 	%p17, %rd26, %rd44;
	or.pred  	%p18, %p16, %p17;
	or.pred  	%p20, %p15, %p18;
	@%p20 bra 	$L__BB7_8;
	ld.global.f64 	%fd41, [%rd84+-16];
	ld.global.f64 	%fd42, [%rd85+-16];
	sub.f64 	%fd43, %fd41, %fd42;
	fma.rn.f64 	%fd82, %fd43, %fd43, %fd82;
	add.f64 	%fd83, %fd83, 0d3FF0000000000000;
$L__BB7_8:
	add.s64 	%rd62, %rd26, 1;
	add.s64 	%rd27, %rd25, 1;
	setp.ge.s64 	%p21, %rd27, %rd43;
	setp.lt.s64 	%p22, %rd27, 0;
	or.pred  	%p23, %p21, %p22;
	or.pred  	%p24, %p23, %p1;
	setp.lt.s64 	%p25, %rd62, 0;
	setp.ge.s64 	%p26, %rd62, %rd44;
	or.pred  	%p27, %p25, %p26;
	or.pred  	%p28, %p24, %p27;
	@%p28 bra 	$L__BB7_10;
	ld.global.f64 	%fd44, [%rd84+-8];
	ld.global.f64 	%fd45, [%rd85+-8];
	sub.f64 	%fd46, %fd44, %fd45;
	fma.rn.f64 	%fd82, %fd46, %fd46, %fd82;
	add.f64 	%fd83, %fd83, 0d3FF0000000000000;
$L__BB7_10:
	add.s64 	%rd63, %rd26, 2;
	add.s64 	%rd28, %rd27, 1;
	setp.ge.s64 	%p29, %rd28, %rd43;
	setp.lt.s64 	%p30, %rd28, 0;
	or.pred  	%p31, %p29, %p30;
	or.pred  	%p32, %p31, %p1;
	setp.lt.s64 	%p33, %rd63, 0;
	setp.ge.s64 	%p34, %rd63, %rd44;
	or.pred  	%p35, %p33, %p34;
	or.pred  	%p36, %p32, %p35;
	@%p36 bra 	$L__BB7_12;
	ld.global.f64 	%fd47, [%rd84];
	ld.global.f64 	%fd48, [%rd85];
	sub.f64 	%fd49, %fd47, %fd48;
	fma.rn.f64 	%fd82, %fd49, %fd49, %fd82;
	add.f64 	%fd83, %fd83, 0d3FF0000000000000;
$L__BB7_12:
	add.s64 	%rd64, %rd26, 3;
	add.s64 	%rd65, %rd28, 1;
	setp.ge.s64 	%p37, %rd65, %rd43;
	setp.lt.s64 	%p38, %rd65, 0;
	or.pred  	%p39, %p37, %p38;
	or.pred  	%p40, %p39, %p1;
	setp.lt.s64 	%p41, %rd64, 0;
	setp.ge.s64 	%p42, %rd64, %rd44;
	or.pred  	%p43, %p41, %p42;
	or.pred  	%p44, %p40, %p43;
	@%p44 bra 	$L__BB7_14;
	ld.global.f64 	%fd50, [%rd84+8];
	ld.global.f64 	%fd51, [%rd85+8];
	sub.f64 	%fd52, %fd50, %fd51;
	fma.rn.f64 	%fd82, %fd52, %fd52, %fd82;
	add.f64 	%fd83, %fd83, 0d3FF0000000000000;
$L__BB7_14:
	add.s64 	%rd87, %rd87, 4;
	add.s64 	%rd86, %rd86, -4;
	add.s64 	%rd85, %rd85, 32;
	add.s64 	%rd84, %rd84, 32;
	setp.ne.s64 	%p45, %rd86, 0;
	@%p45 bra 	$L__BB7_6;
	add.s64 	%rd89, %rd4, %rd87;
$L__BB7_16:
	setp.eq.s64 	%p46, %rd13, 0;
	@%p46 bra 	$L__BB7_22;
	add.s64 	%rd35, %rd9, %rd89;
	setp.ge.s64 	%p47, %rd89, %rd43;
	setp.lt.s64 	%p48, %rd89, 0;
	or.pred  	%p49, %p47, %p48;
	or.pred  	%p50, %p49, %p1;
	setp.lt.s64 	%p51, %rd35, 0;
	setp.ge.s64 	%p52, %rd35, %rd44;
	or.pred  	%p53, %p51, %p52;
	or.pred  	%p55, %p50, %p53;
	add.s64 	%rd66, %rd89, %rd17;
	shl.b64 	%rd67, %rd66, 3;
	add.s64 	%rd36, %rd2, %rd67;
	add.s64 	%rd68, %rd35, %rd18;
	shl.b64 	%rd69, %rd68, 3;
	add.s64 	%rd37, %rd1, %rd69;
	@%p55 bra 	$L__BB7_19;
	ld.global.f64 	%fd53, [%rd36];
	ld.global.f64 	%fd54, [%rd37];
	sub.f64 	%fd55, %fd53, %fd54;
	fma.rn.f64 	%fd82, %fd55, %fd55, %fd82;
	add.f64 	%fd83, %fd83, 0d3FF0000000000000;
$L__BB7_19:
	add.s64 	%rd70, %rd89, 1;
	add.s64 	%rd71, %rd35, 1;
	setp.ge.s64 	%p56, %rd70, %rd43;
	setp.lt.s64 	%p57, %rd70, 0;
	or.pred  	%p58, %p56, %p57;
	or.pred  	%p59, %p58, %p1;
	setp.lt.s64 	%p60, %rd71, 0;
	setp.ge.s64 	%p61, %rd71, %rd44;
	or.pred  	%p62, %p60, %p61;
	or.pred  	%p63, %p59, %p62;
	@%p63 bra 	$L__BB7_21;
	ld.global.f64 	%fd56, [%rd36+8];
	ld.global.f64 	%fd57, [%rd37+8];
	sub.f64 	%fd58, %fd56, %fd57;
	fma.rn.f64 	%fd82, %fd58, %fd58, %fd82;
	add.f64 	%fd83, %fd83, 0d3FF0000000000000;
$L__BB7_21:
	add.s64 	%rd89, %rd89, 2;
$L__BB7_22:
	add.s64 	%rd40, %rd9, %rd89;
	setp.ge.s64 	%p64, %rd89, %rd43;
	setp.lt.s64 	%p65, %rd89, 0;
	or.pred  	%p66, %p64, %p65;
	or.pred  	%p67, %p66, %p1;
	setp.lt.s64 	%p68, %rd40, 0;
	setp.ge.s64 	%p69, %rd40, %rd44;
	or.pred  	%p70, %p68, %p69;
	or.pred  	%p72, %p67, %p70;
	@%p72 bra 	$L__BB7_24;
	add.s64 	%rd72, %rd89, %rd17;
	shl.b64 	%rd73, %rd72, 3;
	add.s64 	%rd74, %rd2, %rd73;
	ld.global.f64 	%fd59, [%rd74];
	add.s64 	%rd75, %rd40, %rd18;
	shl.b64 	%rd76, %rd75, 3;
	add.s64 	%rd77, %rd1, %rd76;
	ld.global.f64 	%fd60, [%rd77];
	sub.f64 	%fd61, %fd59, %fd60;
	fma.rn.f64 	%fd82, %fd61, %fd61, %fd82;
	add.f64 	%fd83, %fd83, 0d3FF0000000000000;
$L__BB7_24:
	add.s64 	%rd83, %rd16, 1;
	setp.ne.s64 	%p73, %rd16, %rd10;
	@%p73 bra 	$L__BB7_3;
	div.rn.f64 	%fd84, %fd82, %fd83;
$L__BB7_26:
	mad.lo.s64 	%rd78, %rd43, %rd3, %rd4;
	mad.lo.s64 	%rd79, %rd78, %rd44, %rd5;
	cvta.to.global.u64 	%rd80, %rd46;
	shl.b64 	%rd81, %rd79, 3;
	add.s64 	%rd82, %rd80, %rd81;
	st.global.f64 	[%rd82], %fd84;
$L__BB7_27:
	ret;

}
	// .globl	_Z20matrix_vector_kernelllPdS_S_
.visible .entry _Z20matrix_vector_kernelllPdS_S_(
	.param .u64 _Z20matrix_vector_kernelllPdS_S__param_0,
	.param .u64 _Z20matrix_vector_kernelllPdS_S__param_1,
	.param .u64 .ptr .align 1 _Z20matrix_vector_kernelllPdS_S__param_2,
	.param .u64 .ptr .align 1 _Z20matrix_vector_kernelllPdS_S__param_3,
	.param .u64 .ptr .align 1 _Z20matrix_vector_kernelllPdS_S__param_4
)
{
	.reg .pred 	%p<23>;
	.reg .b32 	%r<53>;
	.reg .b64 	%rd<37>;
	.reg .b64 	%fd<101>;

	ld.param.u64 	%rd17, [_Z20matrix_vector_kernelllPdS_S__param_1];
	ld.param.u64 	%rd18, [_Z20matrix_vector_kernelllPdS_S__param_2];
	ld.param.u64 	%rd19, [_Z20matrix_vector_kernelllPdS_S__param_3];
	ld.param.u64 	%rd20, [_Z20matrix_vector_kernelllPdS_S__param_4];
	mov.u32 	%r8, %ctaid.y;
	cvt.u64.u32 	%rd1, %r8;
	mov.u32 	%r9, %ctaid.x;
	mov.u32 	%r1, %ntid.x;
	mov.u32 	%r2, %tid.x;
	mad.lo.s32 	%r10, %r9, %r1, %r2;
	cvt.u64.u32 	%rd2, %r10;
	setp.le.s64 	%p1, %rd17, %rd2;
	mov.f64 	%fd91, 0d0000000000000000;
	@%p1 bra 	$L__BB8_2;
	cvta.to.global.u64 	%rd21, %rd18;
	cvta.to.global.u64 	%rd22, %rd19;
	mad.lo.s64 	%rd23, %rd17, %rd1, %rd2;
	shl.b64 	%rd24, %rd23, 3;
	add.s64 	%rd25, %rd21, %rd24;
	ld.global.f64 	%fd18, [%rd25];
	shl.b64 	%rd26, %rd2, 3;
	add.s64 	%rd27, %rd22, %rd26;
	ld.global.f64 	%fd19, [%rd27];
	mul.f64 	%fd91, %fd18, %fd19;
$L__BB8_2:
	// begin inline asm
	mov.b64 {%r11,%r12}, %fd91;
	// end inline asm
	shfl.sync.down.b32	%r14|%p2, %r12, 16, 31, -1;
	shfl.sync.down.b32	%r13|%p3, %r11, 16, 31, -1;
	// begin inline asm
	mov.b64 %fd21, {%r13,%r14};
	// end inline asm
	add.f64 	%fd22, %fd91, %fd21;
	// begin inline asm
	mov.b64 {%r15,%r16}, %fd22;
	// end inline asm
	shfl.sync.down.b32	%r18|%p4, %r16, 8, 31, -1;
	shfl.sync.down.b32	%r17|%p5, %r15, 8, 31, -1;
	// begin inline asm
	mov.b64 %fd23, {%r17,%r18};
	// end inline asm
	add.f64 	%fd24, %fd22, %fd23;
	// begin inline asm
	mov.b64 {%r19,%r20}, %fd24;
	// end inline asm
	shfl.sync.down.b32	%r22|%p6, %r20, 4, 31, -1;
	shfl.sync.down.b32	%r21|%p7, %r19, 4, 31, -1;
	// begin inline asm
	mov.b64 %fd25, {%r21,%r22};
	// end inline asm
	add.f64 	%fd26, %fd24, %fd25;
	// begin inline asm
	mov.b64 {%r23,%r24}, %fd26;
	// end inline asm
	shfl.sync.down.b32	%r26|%p8, %r24, 2, 31, -1;
	shfl.sync.down.b32	%r25|%p9, %r23, 2, 31, -1;
	// begin inline asm
	mov.b64 %fd27, {%r25,%r26};
	// end inline asm
	add.f64 	%fd28, %fd26, %fd27;
	// begin inline asm
	mov.b64 {%r27,%r28}, %fd28;
	// end inline asm
	shfl.sync.down.b32	%r30|%p10, %r28, 1, 31, -1;
	shfl.sync.down.b32	%r29|%p11, %r27, 1, 31, -1;
	// begin inline asm
	mov.b64 %fd29, {%r29,%r30};
	// end inline asm
	add.f64 	%fd3, %fd28, %fd29;
	and.b32  	%r31, %r2, 31;
	setp.ne.s32 	%p12, %r31, 0;
	@%p12 bra 	$L__BB8_4;
	shr.u32 	%r32, %r2, 2;
	mov.u32 	%r33, shared_memory;
	add.s32 	%r34, %r33, %r32;
	st.shared.f64 	[%r34], %fd3;
$L__BB8_4:
	bar.sync 	0;
	shr.u32 	%r35, %r1, 5;
	cvt.u64.u32 	%rd3, %r35;
	setp.lt.u32 	%p13, %r1, 32;
	mov.f64 	%fd100, 0d0000000000000000;
	@%p13 bra 	$L__BB8_17;
	cvt.u32.u64 	%r36, %rd3;
	and.b64  	%rd4, %rd3, 15;
	add.s32 	%r37, %r36, -1;
	setp.lt.u32 	%p14, %r37, 15;
	mov.f64 	%fd100, 0d0000000000000000;
	mov.b64 	%rd34, 0;
	@%p14 bra 	$L__BB8_8;
	mov.u32 	%r39, shared_memory;
	add.s32 	%r51, %r39, 64;
	and.b64  	%rd34, %rd3, 48;
	mov.f64 	%fd100, 0d0000000000000000;
	mov.u64 	%rd32, %rd34;
$L__BB8_7:
	.pragma "nounroll";
	ld.shared.v2.f64 	{%fd34, %fd35}, [%r51+-64];
	add.f64 	%fd36, %fd100, %fd34;
	add.f64 	%fd37, %fd36, %fd35;
	ld.shared.v2.f64 	{%fd38, %fd39}, [%r51+-48];
	add.f64 	%fd40, %fd37, %fd38;
	add.f64 	%fd41, %fd40, %fd39;
	ld.shared.v2.f64 	{%fd42, %fd43}, [%r51+-32];
	add.f64 	%fd44, %fd41, %fd42;
	add.f64 	%fd45, %fd44, %fd43;
	ld.shared.v2.f64 	{%fd46, %fd47}, [%r51+-16];
	add.f64 	%fd48, %fd45, %fd46;
	add.f64 	%fd49, %fd48, %fd47;
	ld.shared.v2.f64 	{%fd50, %fd51}, [%r51];
	add.f64 	%fd52, %fd49, %fd50;
	add.f64 	%fd53, %fd52, %fd51;
	ld.shared.v2.f64 	{%fd54, %fd55}, [%r51+16];
	add.f64 	%fd56, %fd53, %fd54;
	add.f64 	%fd57, %fd56, %fd55;
	ld.shared.v2.f64 	{%fd58, %fd59}, [%r51+32];
	add.f64 	%fd60, %fd57, %fd58;
	add.f64 	%fd61, %fd60, %fd59;
	ld.shared.v2.f64 	{%fd62, %fd63}, [%r51+48];
	add.f64 	%fd64, %fd61, %fd62;
	add.f64 	%fd100, %fd64, %fd63;
	add.s64 	%rd32, %rd32, -16;
	add.s32 	%r51, %r51, 128;
	setp.ne.s64 	%p15, %rd32, 0;
	@%p15 bra 	$L__BB8_7;
$L__BB8_8:
	setp.eq.s64 	%p16, %rd4, 0;
	@%p16 bra 	$L__BB8_17;
	and.b64  	%rd9, %rd3, 7;
	setp.lt.u64 	%p17, %rd4, 8;
	@%p17 bra 	$L__BB8_11;
	cvt.u32.u64 	%r40, %rd34;
	shl.b32 	%r41, %r40, 3;
	mov.u32 	%r42, shared_memory;
	add.s32 	%r43, %r42, %r41;
	ld.shared.f64 	%fd66, [%r43];
	add.f64 	%fd67, %fd100, %fd66;
	ld.shared.f64 	%fd68, [%r43+8];
	add.f64 	%fd69, %fd67, %fd68;
	ld.shared.f64 	%fd70, [%r43+16];
	add.f64 	%fd71, %fd69, %fd70;
	ld.shared.f64 	%fd72, [%r43+24];
	add.f64 	%fd73, %fd71, %fd72;
	ld.shared.f64 	%fd74, [%r43+32];
	add.f64 	%fd75, %fd73, %fd74;
	ld.shared.f64 	%fd76, [%r43+40];
	add.f64 	%fd77, %fd75, %fd76;
	ld.shared.f64 	%fd78, [%r43+48];
	add.f64 	%fd79, %fd77, %fd78;
	ld.shared.f64 	%fd80, [%r43+56];
	add.f64 	%fd100, %fd79, %fd80;
	add.s64 	%rd34, %rd34, 8;
$L__BB8_11:
	setp.eq.s64 	%p18, %rd9, 0;
	@%p18 bra 	$L__BB8_17;
	and.b64  	%rd36, %rd3, 3;
	setp.lt.u64 	%p19, %rd9, 4;
	@%p19 bra 	$L__BB8_14;
	cvt.u32.u64 	%r44, %rd34;
	shl.b32 	%r45, %r44, 3;
	mov.u32 	%r46, shared_memory;
	add.s32 	%r47, %r46, %r45;
	ld.shared.f64 	%fd82, [%r47];
	add.f64 	%fd83, %fd100, %fd82;
	ld.shared.f64 	%fd84, [%r47+8];
	add.f64 	%fd85, %fd83, %fd84;
	ld.shared.f64 	%fd86, [%r47+16];
	add.f64 	%fd87, %fd85, %fd86;
	ld.shared.f64 	%fd88, [%r47+24];
	add.f64 	%fd100, %fd87, %fd88;
	add.s64 	%rd34, %rd34, 4;
$L__BB8_14:
	setp.eq.s64 	%p20, %rd36, 0;
	@%p20 bra 	$L__BB8_17;
	cvt.u32.u64 	%r48, %rd34;
	shl.b32 	%r49, %r48, 3;
	mov.u32 	%r50, shared_memory;
	add.s32 	%r52, %r50, %r49;
$L__BB8_16:
	.pragma "nounroll";
	ld.shared.f64 	%fd89, [%r52];
	add.f64 	%fd100, %fd100, %fd89;
	add.s32 	%r52, %r52, 8;
	add.s64 	%rd36, %rd36, -1;
	setp.ne.s64 	%p21, %rd36, 0;
	@%p21 bra 	$L__BB8_16;
$L__BB8_17:
	setp.ne.s32 	%p22, %r2, 0;
	@%p22 bra 	$L__BB8_19;
	cvta.to.global.u64 	%rd29, %rd20;
	shl.b64 	%rd30, %rd1, 3;
	add.s64 	%rd31, %rd29, %rd30;
	atom.global.add.f64 	%fd90, [%rd31], %fd100;
$L__BB8_19:
	ret;

}


// ===== COMPILED SASS (sm_100) =====

	.target	sm_100

	.elftype	@"ET_EXEC"


//--------------------- .note.nv.tkinfo           --------------------------
	.section	.note.nv.tkinfo,"",@"SHT_NOTE"
	.sectionflags	@"SHF_NOTE_NV_TKINFO"
	.tkinfo
        /*0018*/ 	.word	0x00000002
        /*0030*/ 	.string	""
        /*0030*/ 	.string	"ptxas"
        /*0030*/ 	.string	"Cuda compilation tools, release 13.0, V13.0.88"
        /*0030*/ 	.string	"Build cuda_13.0.r13.0/compiler.36424714_0"
        /*0030*/ 	.string	"-arch sm_100 -m 64 "



//--------------------- .note.nv.cuinfo           --------------------------
	.section	.note.nv.cuinfo,"",@"SHT_NOTE"
	.sectionflags	@"SHF_NOTE_NV_CUINFO"
        /*0018*/ 	.short	0x0002
        /*001a*/ 	.short	0x0064
        /*001c*/ 	.short	0x0082
	.zero		2


//--------------------- .nv.info                  --------------------------
	.section	.nv.info,"",@"SHT_CUDA_INFO"
	.align	4


	//----- nvinfo : EIATTR_REGCOUNT
	.align		4
        /*0000*/ 	.byte	0x04, 0x2f
        /*0002*/ 	.short	(.L_1 - .L_0)
	.align		4
.L_0:
        /*0004*/ 	.word	index@(_Z20find_correspondanceslllPKdPd)
        /*0008*/ 	.word	0x00000020


	//----- nvinfo : EIATTR_FRAME_SIZE
	.align		4
.L_1:
        /*000c*/ 	.byte	0x04, 0x11
        /*000e*/ 	.short	(.L_3 - .L_2)
	.align		4
.L_2:
        /*0010*/ 	.word	index@(_Z20find_correspondanceslllPKdPd)
        /*0014*/ 	.word	0x00000018


	//----- nvinfo : EIATTR_REGCOUNT
	.align		4
.L_3:
        /*0018*/ 	.byte	0x04, 0x2f
        /*001a*/ 	.short	(.L_5 - .L_4)
	.align		4
.L_4:
        /*001c*/ 	.word	index@(_Z24traceback_correspondancelllPKdPlPc)
        /*0020*/ 	.word	0x0000001a


	//----- nvinfo : EIATTR_FRAME_SIZE
	.align		4
.L_5:
        /*0024*/ 	.byte	0x04, 0x11
        /*0026*/ 	.short	(.L_7 - .L_6)
	.align		4
.L_6:
        /*0028*/ 	.word	index@(_Z24traceback_correspondancelllPKdPlPc)
        /*002c*/ 	.word	0x00000030


	//----- nvinfo : EIATTR_REGCOUNT
	.align		4
.L_7:
        /*0030*/ 	.byte	0x04, 0x2f
        /*0032*/ 	.short	(.L_9 - .L_8)
	.align		4
.L_8:
        /*0034*/ 	.word	index@(_Z20get_pixel_similaritylllPKdS0_Pd)
        /*0038*/ 	.word	0x00000010


	//----- nvinfo : EIATTR_FRAME_SIZE
	.align		4
.L_9:
        /*003c*/ 	.byte	0x04, 0x11
        /*003e*/ 	.short	(.L_11 - .L_10)
	.align		4
.L_10:
        /*0040*/ 	.word	index@(_Z20get_pixel_similaritylllPKdS0_Pd)
        /*0044*/ 	.word	0x00000000


	//----- nvinfo : EIATTR_REGCOUNT
	.align		4
.L_11:
        /*0048*/ 	.byte	0x04, 0x2f
        /*004a*/ 	.short	(.L_13 - .L_12)
	.align		4
.L_12:
        /*004c*/ 	.word	index@(_Z23cumulative_sum_cols_srclllPd)
        /*0050*/ 	.word	0x00000020


	//----- nvinfo : EIATTR_FRAME_SIZE
	.align		4
.L_13:
        /*0054*/ 	.byte	0x04, 0x11
        /*0056*/ 	.short	(.L_15 - .L_14)
	.align		4
.L_14:
        /*0058*/ 	.word	index@(_Z23cumulative_sum_cols_srclllPd)
        /*005c*/ 	.word	0x00000000


	//----- nvinfo : EIATTR_REGCOUNT
	.align		4
.L_15:
        /*0060*/ 	.byte	0x04, 0x2f
        /*0062*/ 	.short	(.L_17 - .L_16)
	.align		4
.L_16:
        /*0064*/ 	.word	index@(_Z23cumulative_sum_cols_dstlllPd)
        /*0068*/ 	.word	0x00000022


	//----- nvinfo : EIATTR_FRAME_SIZE
	.align		4
.L_17:
        /*006c*/ 	.byte	0x04, 0x11
        /*006e*/ 	.short	(.L_19 - .L_18)
	.align		4
.L_18:
        /*0070*/ 	.word	index@(_Z23cumulative_sum_cols_dstlllPd)
        /*0074*/ 	.word	0x00000000


	//----- nvinfo : EIATTR_REGCOUNT
	.align		4
.L_19:
        /*0078*/ 	.byte	0x04, 0x2f
        /*007a*/ 	.short	(.L_21 - .L_20)
	.align		4
.L_20:
        /*007c*/ 	.word	index@(_Z19cumulative_sum_rowslllPd)
        /*0080*/ 	.word	0x00000020


	//----- nvinfo : EIATTR_FRAME_SIZE
	.align		4
.L_21:
        /*0084*/ 	.byte	0x04, 0x11
        /*0086*/ 	.short	(.L_23 - .L_22)
	.align		4
.L_22:
        /*0088*/ 	.word	index@(_Z19cumulative_sum_rowslllPd)
        /*008c*/ 	.word	0x00000000


	//----- nvinfo : EIATTR_REGCOUNT
	.align		4
.L_23:
        /*0090*/ 	.byte	0x04, 0x2f
        /*0092*/ 	.short	(.L_25 - .L_24)
	.align		4
.L_24:
        /*0094*/ 	.word	index@(_Z20get_patch_similarityllllPKdPd)
        /*0098*/ 	.word	0x00000020


	//----- nvinfo : EIATTR_FRAME_SIZE
	.align		4
.L_25:
        /*009c*/ 	.byte	0x04, 0x11
        /*009e*/ 	.short	(.L_27 - .L_26)
	.align		4
.L_26:
        /*00a0*/ 	.word	index@($__internal_1_$__cuda_sm20_div_rn_f64_full)
        /*00a4*/ 	.word	0x00000000


	//----- nvinfo : EIATTR_FRAME_SIZE
	.align		4
.L_27:
        /*00a8*/ 	.byte	0x04, 0x11
        /*00aa*/ 	.short	(.L_29 - .L_28)
	.align		4
.L_28:
        /*00ac*/ 	.word	index@(_Z20get_patch_similarityllllPKdPd)
        /*00b0*/ 	.word	0x00000000


	//----- nvinfo : EIATTR_REGCOUNT
	.align		4
.L_29:
        /*00b4*/ 	.byte	0x04, 0x2f
        /*00b6*/ 	.short	(.L_31 - .L_30)
	.align		4
.L_30:
        /*00b8*/ 	.word	index@(_Z21get_patch_similarity2llllPKdS0_Pd)
        /*00bc*/ 	.word	0x00000024


	//----- nvinfo : EIATTR_FRAME_SIZE
	.align		4
.L_31:
        /*00c0*/ 	.byte	0x04, 0x11
        /*00c2*/ 	.short	(.L_33 - .L_32)
	.align		4
.L_32:
        /*00c4*/ 	.word	index@($__internal_0_$__cuda_sm20_div_rn_f64_full)
        /*00c8*/ 	.word	0x00000000


	//----- nvinfo : EIATTR_FRAME_SIZE
	.align		4
.L_33:
        /*00cc*/ 	.byte	0x04, 0x11
        /*00ce*/ 	.short	(.L_35 - .L_34)
	.align		4
.L_34:
        /*00d0*/ 	.word	index@(_Z21get_patch_similarity2llllPKdS0_Pd)
        /*00d4*/ 	.word	0x00000000


	//----- nvinfo : EIATTR_REGCOUNT
	.align		4
.L_35:
        /*00d8*/ 	.byte	0x04, 0x2f
        /*00da*/ 	.short	(.L_37 - .L_36)
	.align		4
.L_36:
        /*00dc*/ 	.word	index@(_Z20matrix_vector_kernelllPdS_S_)
        /*00e0*/ 	.word	0x00000018


	//----- nvinfo : EIATTR_FRAME_SIZE
	.align		4
.L_37:
        /*00e4*/ 	.byte	0x04, 0x11
        /*00e6*/ 	.short	(.L_39 - .L_38)
	.align		4
.L_38:
        /*00e8*/ 	.word	index@(_Z20matrix_vector_kernelllPdS_S_)
        /*00ec*/ 	.word	0x00000000


	//----- nvinfo : EIATTR_MIN_STACK_SIZE
	.align		4
.L_39:
        /*00f0*/ 	.byte	0x04, 0x12
        /*00f2*/ 	.short	(.L_41 - .L_40)
	.align		4
.L_40:
        /*00f4*/ 	.word	index@(_Z20matrix_vector_kernelllPdS_S_)
        /*00f8*/ 	.word	0x00000000


	//----- nvinfo : EIATTR_MIN_STACK_SIZE
	.align		4
.L_41:
        /*00fc*/ 	.byte	0x04, 0x12
        /*00fe*/ 	.short	(.L_43 - .L_42)
	.align		4
.L_42:
        /*0100*/ 	.word	index@(_Z21get_patch_similarity2llllPKdS0_Pd)
        /*0104*/ 	.word	0x00000000


	//----- nvinfo : EIATTR_MIN_STACK_SIZE
	.align		4
.L_43:
        /*0108*/ 	.byte	0x04, 0x12
        /*010a*/ 	.short	(.L_45 - .L_44)
	.align		4
.L_44:
        /*010c*/ 	.word	index@(_Z20get_patch_similarityllllPKdPd)
        /*0110*/ 	.word	0x00000000


	//----- nvinfo : EIATTR_MIN_STACK_SIZE
	.align		4
.L_45:
        /*0114*/ 	.byte	0x04, 0x12
        /*0116*/ 	.short	(.L_47 - .L_46)
	.align		4
.L_46:
        /*0118*/ 	.word	index@(_Z19cumulative_sum_rowslllPd)
        /*011c*/ 	.word	0x00000000


	//----- nvinfo : EIATTR_MIN_STACK_SIZE
	.align		4
.L_47:
        /*0120*/ 	.byte	0x04, 0x12
        /*0122*/ 	.short	(.L_49 - .L_48)
	.align		4
.L_48:
        /*0124*/ 	.word	index@(_Z23cumulative_sum_cols_dstlllPd)
        /*0128*/ 	.word	0x00000000


	//----- nvinfo : EIATTR_MIN_STACK_SIZE
	.align		4
.L_49:
        /*012c*/ 	.byte	0x04, 0x12
        /*012e*/ 	.short	(.L_51 - .L_50)
	.align		4
.L_50:
        /*0130*/ 	.word	index@(_Z23cumulative_sum_cols_srclllPd)
        /*0134*/ 	.word	0x00000000


	//----- nvinfo : EIATTR_MIN_STACK_SIZE
	.align		4
.L_51:
        /*0138*/ 	.byte	0x04, 0x12
        /*013a*/ 	.short	(.L_53 - .L_52)
	.align		4
.L_52:
        /*013c*/ 	.word	index@(_Z20get_pixel_similaritylllPKdS0_Pd)
        /*0140*/ 	.word	0x00000000


	//----- nvinfo : EIATTR_MIN_STACK_SIZE
	.align		4
.L_53:
        /*0144*/ 	.byte	0x04, 0x12
        /*0146*/ 	.short	(.L_55 - .L_54)
	.align		4
.L_54:
        /*0148*/ 	.word	index@(_Z24traceback_correspondancelllPKdPlPc)
        /*014c*/ 	.word	0x00000030


	//----- nvinfo : EIATTR_MIN_STACK_SIZE
	.align		4
.L_55:
        /*0150*/ 	.byte	0x04, 0x12
        /*0152*/ 	.short	(.L_57 - .L_56)
	.align		4
.L_56:
        /*0154*/ 	.word	index@(_Z20find_correspondanceslllPKdPd)
        /*0158*/ 	.word	0x00000018
.L_57:


//--------------------- .nv.compat                --------------------------
	.section	.nv.compat,"",@"SHT_CUDA_COMPAT_INFO"
	.align	4
        /*0000*/ 	.byte	0x02, 0x09, 0x00, 0x00, 0x02, 0x02, 0x01, 0x00, 0x02, 0x05, 0x05, 0x00, 0x03, 0x07, 0x01, 0x01
        /*0010*/ 	.byte	0x02, 0x03, 0x00, 0x00, 0x02, 0x06, 0x01, 0x00, 0x04, 0x0b, 0x08, 0x00, 0x01, 0x00, 0x00, 0x00
        /*0020*/ 	.byte	0x00, 0x00, 0x00, 0x00


//--------------------- .nv.info._Z20matrix_vector_kernelllPdS_S_ --------------------------
	.section	.nv.info._Z20matrix_vector_kernelllPdS_S_,"",@"SHT_CUDA_INFO"
	.sectionflags	@""
	.align	4


	//----- nvinfo : EIATTR_CUDA_API_VERSION
	.align		4
        /*0000*/ 	.byte	0x04, 0x37
        /*0002*/ 	.short	(.L_59 - .L_58)
.L_58:
        /*0004*/ 	.word	0x00000082


	//----- nvinfo : EIATTR_KPARAM_INFO
	.align		4
.L_59:
        /*0008*/ 	.byte	0x04, 0x17
        /*000a*/ 	.short	(.L_61 - .L_60)
.L_60:
        /*000c*/ 	.word	0x00000000
        /*0010*/ 	.short	0x0004
        /*0012*/ 	.short	0x0020
        /*0014*/ 	.byte	0x00, 0xf5, 0x21, 0x00


	//----- nvinfo : EIATTR_KPARAM_INFO
	.align		4
.L_61:
        /*0018*/ 	.byte	0x04, 0x17
        /*001a*/ 	.short	(.L_63 - .L_62)
.L_62:
        /*001c*/ 	.word	0x00000000
        /*0020*/ 	.short	0x0003
        /*0022*/ 	.short	0x0018
        /*0024*/ 	.byte	0x00, 0xf5, 0x21, 0x00


	//----- nvinfo : EIATTR_KPARAM_INFO
	.align		4
.L_63:
        /*0028*/ 	.byte	0x04, 0x17
        /*002a*/ 	.short	(.L_65 - .L_64)
.L_64:
        /*002c*/ 	.word	0x00000000
        /*0030*/ 	.short	0x0002
        /*0032*/ 	.short	0x0010
        /*0034*/ 	.byte	0x00, 0xf5, 0x21, 0x00


	//----- nvinfo : EIATTR_KPARAM_INFO
	.align		4
.L_65:
        /*0038*/ 	.byte	0x04, 0x17
        /*003a*/ 	.short	(.L_67 - .L_66)
.L_66:
        /*003c*/ 	.word	0x00000000
        /*0040*/ 	.short	0x0001
        /*0042*/ 	.short	0x0008
        /*0044*/ 	.byte	0x00, 0xf0, 0x21, 0x00


	//----- nvinfo : EIATTR_KPARAM_INFO
	.align		4
.L_67:
        /*0048*/ 	.byte	0x04, 0x17
        /*004a*/ 	.short	(.L_69 - .L_68)
.L_68:
        /*004c*/ 	.word	0x00000000
        /*0050*/ 	.short	0x0000
        /*0052*/ 	.short	0x0000
        /*0054*/ 	.byte	0x00, 0xf0, 0x21, 0x00


	//----- nvinfo : EIATTR_SPARSE_MMA_MASK
	.align		4
.L_69:
        /*0058*/ 	.byte	0x03, 0x50
        /*005a*/ 	.short	0x0000


	//----- nvinfo : EIATTR_MAXREG_COUNT
	.align		4
        /*005c*/ 	.byte	0x03, 0x1b
        /*005e*/ 	.short	0x00ff


	//----- nvinfo : EIATTR_NUM_BARRIERS
	.align		4
        /*0060*/ 	.byte	0x02, 0x4c
        /*0062*/ 	.byte	0x01
	.zero		1


	//----- nvinfo : EIATTR_MERCURY_ISA_VERSION
	.align		4
        /*0064*/ 	.byte	0x03, 0x5f
        /*0066*/ 	.short	0x0101


	//----- nvinfo : EIATTR_COOP_GROUP_MASK_REGIDS
	.align		4
        /*0068*/ 	.byte	0x04, 0x29
        /*006a*/ 	.short	(.L_71 - .L_70)


	//   ....[0]....
.L_70:
        /*006c*/ 	.word	0xffffffff


	//   ....[1]....
        /*0070*/ 	.word	0xffffffff


	//   ....[2]....
        /*0074*/ 	.word	0xffffffff


	//   ....[3]....
        /*0078*/ 	.word	0xffffffff


	//   ....[4]....
        /*007c*/ 	.word	0xffffffff


	//   ....[5]....
        /*0080*/ 	.word	0xffffffff


	//   ....[6]....
        /*0084*/ 	.word	0xffffffff


	//   ....[7]....
        /*0088*/ 	.word	0xffffffff


	//   ....[8]....
        /*008c*/ 	.word	0xffffffff


	//   ....[9]....
        /*0090*/ 	.word	0xffffffff


	//----- nvinfo : EIATTR_COOP_GROUP_INSTR_OFFSETS
	.align		4
.L_71:
        /*0094*/ 	.byte	0x04, 0x28
        /*0096*/ 	.short	(.L_73 - .L_72)


	//   ....[0]....
.L_72:
        /*0098*/ 	.word	0x00000180


	//   ....[1]....
        /*009c*/ 	.word	0x00000190


	//   ....[2]....
        /*00a0*/ 	.word	0x000001b0


	//   ....[3]....
        /*00a4*/ 	.word	0x000001c0


	//   ....[4]....
        /*00a8*/ 	.word	0x000001e0


	//   ....[5]....
        /*00ac*/ 	.word	0x000001f0


	//   ....[6]....
        /*00b0*/ 	.word	0x00000220


	//   ....[7]....
        /*00b4*/ 	.word	0x00000230


	//   ....[8]....
        /*00b8*/ 	.word	0x00000260


	//   ....[9]....
        /*00bc*/ 	.word	0x00000270


	//----- nvinfo : EIATTR_VRC_CTA_INIT_COUNT
	.align		4
.L_73:
        /*00c0*/ 	.byte	0x02, 0x4a
	.zero		1
	.zero		1


	//----- nvinfo : EIATTR_EXIT_INSTR_OFFSETS
	.align		4
        /*00c4*/ 	.byte	0x04, 0x1c
        /*00c6*/ 	.short	(.L_75 - .L_74)


	//   ....[0]....
.L_74:
        /*00c8*/ 	.word	0x00000980


	//   ....[1]....
        /*00cc*/ 	.word	0x000009f0


	//----- nvinfo : EIATTR_CBANK_PARAM_SIZE
	.align		4
.L_75:
        /*00d0*/ 	.byte	0x03, 0x19
        /*00d2*/ 	.short	0x0028


	//----- nvinfo : EIATTR_PARAM_CBANK
	.align		4
        /*00d4*/ 	.byte	0x04, 0x0a
        /*00d6*/ 	.short	(.L_77 - .L_76)
	.align		4
.L_76:
        /*00d8*/ 	.word	index@(.nv.constant0._Z20matrix_vector_kernelllPdS_S_)
        /*00dc*/ 	.short	0x0380
        /*00de*/ 	.short	0x0028


	//----- nvinfo : EIATTR_SW_WAR
	.align		4
.L_77:
        /*00e0*/ 	.byte	0x04, 0x36
        /*00e2*/ 	.short	(.L_79 - .L_78)
.L_78:
        /*00e4*/ 	.word	0x00000008
.L_79:


//--------------------- .nv.info._Z21get_patch_similarity2llllPKdS0_Pd --------------------------
	.section	.nv.info._Z21get_patch_similarity2llllPKdS0_Pd,"",@"SHT_CUDA_INFO"
	.sectionflags	@""
	.align	4


	//----- nvinfo : EIATTR_CUDA_API_VERSION
	.align		4
        /*0000*/ 	.byte	0x04, 0x37
        /*0002*/ 	.short	(.L_81 - .L_80)
.L_80:
        /*0004*/ 	.word	0x00000082


	//----- nvinfo : EIATTR_KPARAM_INFO
	.align		4
.L_81:
        /*0008*/ 	.byte	0x04, 0x17
        /*000a*/ 	.short	(.L_83 - .L_82)
.L_82:
        /*000c*/ 	.word	0x00000000
        /*0010*/ 	.short	0x0006
        /*0012*/ 	.short	0x0030
        /*0014*/ 	.byte	0x00, 0xf5, 0x21, 0x00


	//----- nvinfo : EIATTR_KPARAM_INFO
	.align		4
.L_83:
        /*0018*/ 	.byte	0x04, 0x17
        /*001a*/ 	.short	(.L_85 - .L_84)
.L_84:
        /*001c*/ 	.word	0x00000000
        /*0020*/ 	.short	0x0005
        /*0022*/ 	.short	0x0028
        /*0024*/ 	.byte	0x00, 0xf5, 0x21, 0x00


	//----- nvinfo : EIATTR_KPARAM_INFO
	.align		4
.L_85:
        /*0028*/ 	.byte	0x04, 0x17
        /*002a*/ 	.short	(.L_87 - .L_86)
.L_86:
        /*002c*/ 	.word	0x00000000
        /*0030*/ 	.short	0x0004
        /*0032*/ 	.short	0x0020
        /*0034*/ 	.byte	0x00, 0xf5, 0x21, 0x00


	//----- nvinfo : EIATTR_KPARAM_INFO
	.align		4
.L_87:
        /*0038*/ 	.byte	0x04, 0x17
        /*003a*/ 	.short	(.L_89 - .L_88)
.L_88:
        /*003c*/ 	.word	0x00000000
        /*0040*/ 	.short	0x0003
        /*0042*/ 	.short	0x0018
        /*0044*/ 	.byte	0x00, 0xf0, 0x21, 0x00


	//----- nvinfo : EIATTR_KPARAM_INFO
	.align		4
.L_89:
        /*0048*/ 	.byte	0x04, 0x17
        /*004a*/ 	.short	(.L_91 - .L_90)
.L_90:
        /*004c*/ 	.word	0x00000000
        /*0050*/ 	.short	0x0002
        /*0052*/ 	.short	0x0010
        /*0054*/ 	.byte	0x00, 0xf0, 0x21, 0x00


	//----- nvinfo : EIATTR_KPARAM_INFO
	.align		4
.L_91:
        /*0058*/ 	.byte	0x04, 0x17
        /*005a*/ 	.short	(.L_93 - .L_92)
.L_92:
        /*005c*/ 	.word	0x00000000
        /*0060*/ 	.short	0x0001
        /*0062*/ 	.short	0x0008
        /*0064*/ 	.byte	0x00, 0xf0, 0x21, 0x00


	//----- nvinfo : EIATTR_KPARAM_INFO
	.align		4
.L_93:
        /*0068*/ 	.byte	0x04, 0x17
        /*006a*/ 	.short	(.L_95 - .L_94)
.L_94:
        /*006c*/ 	.word	0x00000000
        /*0070*/ 	.short	0x0000
        /*0072*/ 	.short	0x0000
        /*0074*/ 	.byte	0x00, 0xf0, 0x21, 0x00


	//----- nvinfo : EIATTR_SPARSE_MMA_MASK
	.align		4
.L_95:
        /*0078*/ 	.byte	0x03, 0x50
        /*007a*/ 	.short	0x0000


	//----- nvinfo : EIATTR_MAXREG_COUNT
	.align		4
        /*007c*/ 	.byte	0x03, 0x1b
        /*007e*/ 	.short	0x00ff


	//----- nvinfo : EIATTR_MERCURY_ISA_VERSION
	.align		4
        /*0080*/ 	.byte	0x03, 0x5f
        /*0082*/ 	.short	0x0101


	//----- nvinfo : EIATTR_VRC_CTA_INIT_COUNT
	.align		4
        /*0084*/ 	.byte	0x02, 0x4a
	.zero		1
	.zero		1


	//----- nvinfo : EIATTR_EXIT_INSTR_OFFSETS
	.align		4
        /*0088*/ 	.byte	0x04, 0x1c
        /*008a*/ 	.short	(.L_97 - .L_96)


	//   ....[0]....
.L_96:
        /*008c*/ 	.word	0x00000160


	//   ....[1]....
        /*0090*/ 	.word	0x000012d0


	//----- nvinfo : EIATTR_CRS_STACK_SIZE
	.align		4
.L_97:
        /*0094*/ 	.byte	0x04, 0x1e
        /*0096*/ 	.short	(.L_99 - .L_98)
.L_98:
        /*0098*/ 	.word	0x00000000


	//----- nvinfo : EIATTR_CBANK_PARAM_SIZE
	.align		4
.L_99:
        /*009c*/ 	.byte	0x03, 0x19
        /*009e*/ 	.short	0x0038


	//----- nvinfo : EIATTR_PARAM_CBANK
	.align		4
        /*00a0*/ 	.byte	0x04, 0x0a
        /*00a2*/ 	.short	(.L_101 - .L_100)
	.align		4
.L_100:
        /*00a4*/ 	.word	index@(.nv.constant0._Z21get_patch_similarity2llllPKdS0_Pd)
        /*00a8*/ 	.short	0x0380
        /*00aa*/ 	.short	0x0038


	//----- nvinfo : EIATTR_SW_WAR
	.align		4
.L_101:
        /*00ac*/ 	.byte	0x04, 0x36
        /*00ae*/ 	.short	(.L_103 - .L_102)
.L_102:
        /*00b0*/ 	.word	0x00000008
.L_103:


//--------------------- .nv.info._Z20get_patch_similarityllllPKdPd --------------------------
	.section	.nv.info._Z20get_patch_similarityllllPKdPd,"",@"SHT_CUDA_INFO"
	.sectionflags	@""
	.align	4


	//----- nvinfo : EIATTR_CUDA_API_VERSION
	.align		4
        /*0000*/ 	.byte	0x04, 0x37
        /*0002*/ 	.short	(.L_105 - .L_104)
.L_104:
        /*0004*/ 	.word	0x00000082


	//----- nvinfo : EIATTR_KPARAM_INFO
	.align		4
.L_105:
        /*0008*/ 	.byte	0x04, 0x17
        /*000a*/ 	.short	(.L_107 - .L_106)
.L_106:
        /*000c*/ 	.word	0x00000000
        /*0010*/ 	.short	0x0005
        /*0012*/ 	.short	0x0028
        /*0014*/ 	.byte	0x00, 0xf5, 0x21, 0x00


	//----- nvinfo : EIATTR_KPARAM_INFO
	.align		4
.L_107:
        /*0018*/ 	.byte	0x04, 0x17
        /*001a*/ 	.short	(.L_109 - .L_108)
.L_108:
        /*001c*/ 	.word	0x00000000
        /*0020*/ 	.short	0x0004
        /*0022*/ 	.short	0x0020
        /*0024*/ 	.byte	0x00, 0xf5, 0x21, 0x00


	//----- nvinfo : EIATTR_KPARAM_INFO
	.align		4
.L_109:
        /*0028*/ 	.byte	0x04, 0x17
        /*002a*/ 	.short	(.L_111 - .L_110)
.L_110:
        /*002c*/ 	.word	0x00000000
        /*0030*/ 	.short	0x0003
        /*0032*/ 	.short	0x0018
        /*0034*/ 	.byte	0x00, 0xf0, 0x21, 0x00


	//----- nvinfo : EIATTR_KPARAM_INFO
	.align		4
.L_111:
        /*0038*/ 	.byte	0x04, 0x17
        /*003a*/ 	.short	(.L_113 - .L_112)
.L_112:
        /*003c*/ 	.word	0x00000000
        /*0040*/ 	.short	0x0002
        /*0042*/ 	.short	0x0010
        /*0044*/ 	.byte	0x00, 0xf0, 0x21, 0x00


	//----- nvinfo : EIATTR_KPARAM_INFO
	.align		4
.L_113:
        /*0048*/ 	.byte	0x04, 0x17
        /*004a*/ 	.short	(.L_115 - .L_114)
.L_114:
        /*004c*/ 	.word	0x00000000
        /*0050*/ 	.short	0x0001
        /*0052*/ 	.short	0x0008
        /*0054*/ 	.byte	0x00, 0xf0, 0x21, 0x00


	//----- nvinfo : EIATTR_KPARAM_INFO
	.align		4
.L_115:
        /*0058*/ 	.byte	0x04, 0x17
        /*005a*/ 	.short	(.L_117 - .L_116)
.L_116:
        /*005c*/ 	.word	0x00000000
        /*0060*/ 	.short	0x0000
        /*0062*/ 	.short	0x0000
        /*0064*/ 	.byte	0x00, 0xf0, 0x21, 0x00


	//----- nvinfo : EIATTR_SPARSE_MMA_MASK
	.align		4
.L_117:
        /*0068*/ 	.byte	0x03, 0x50
        /*006a*/ 	.short	0x0000


	//----- nvinfo : EIATTR_MAXREG_COUNT
	.align		4
        /*006c*/ 	.byte	0x03, 0x1b
        /*006e*/ 	.short	0x00ff


	//----- nvinfo : EIATTR_MERCURY_ISA_VERSION
	.align		4
        /*0070*/ 	.byte	0x03, 0x5f
        /*0072*/ 	.short	0x0101


	//----- nvinfo : EIATTR_VRC_CTA_INIT_COUNT
	.align		4
        /*0074*/ 	.byte	0x02, 0x4a
	.zero		1
	.zero		1


	//----- nvinfo : EIATTR_EXIT_INSTR_OFFSETS
	.align		4
        /*0078*/ 	.byte	0x04, 0x1c
        /*007a*/ 	.short	(.L_119 - .L_118)


	//   ....[0]....
.L_118:
        /*007c*/ 	.word	0x00000150


	//   ....[1]....
        /*0080*/ 	.word	0x00000b10


	//----- nvinfo : EIATTR_CRS_STACK_SIZE
	.align		4
.L_119:
        /*0084*/ 	.byte	0x04, 0x1e
        /*0086*/ 	.short	(.L_121 - .L_120)
.L_120:
        /*0088*/ 	.word	0x00000000


	//----- nvinfo : EIATTR_CBANK_PARAM_SIZE
	.align		4
.L_121:
        /*008c*/ 	.byte	0x03, 0x19
        /*008e*/ 	.short	0x0030


	//----- nvinfo : EIATTR_PARAM_CBANK
	.align		4
        /*0090*/ 	.byte	0x04, 0x0a
        /*0092*/ 	.short	(.L_123 - .L_122)
	.align		4
.L_122:
        /*0094*/ 	.word	index@(.nv.constant0._Z20get_patch_similarityllllPKdPd)
        /*0098*/ 	.short	0x0380
        /*009a*/ 	.short	0x0030


	//----- nvinfo : EIATTR_SW_WAR
	.align		4
.L_123:
        /*009c*/ 	.byte	0x04, 0x36
        /*009e*/ 	.short	(.L_125 - .L_124)
.L_124:
        /*00a0*/ 	.word	0x00000008
.L_125:


//--------------------- .nv.info._Z19cumulative_sum_rowslllPd --------------------------
	.section	.nv.info._Z19cumulative_sum_rowslllPd,"",@"SHT_CUDA_INFO"
	.sectionflags	@""
	.align	4


	//----- nvinfo : EIATTR_CUDA_API_VERSION
	.align		4
        /*0000*/ 	.byte	0x04, 0x37
        /*0002*/ 	.short	(.L_127 - .L_126)
.L_126:
        /*0004*/ 	.word	0x00000082


	//----- nvinfo : EIATTR_KPARAM_INFO
	.align		4
.L_127:
        /*0008*/ 	.byte	0x04, 0x17
        /*000a*/ 	.short	(.L_129 - .L_128)
.L_128:
        /*000c*/ 	.word	0x00000000
        /*0010*/ 	.short	0x0003
        /*0012*/ 	.short	0x0018
        /*0014*/ 	.byte	0x00, 0xf5, 0x21, 0x00


	//----- nvinfo : EIATTR_KPARAM_INFO
	.align		4
.L_129:
        /*0018*/ 	.byte	0x04, 0x17
        /*001a*/ 	.short	(.L_131 - .L_130)
.L_130:
        /*001c*/ 	.word	0x00000000
        /*0020*/ 	.short	0x0002
        /*0022*/ 	.short	0x0010
        /*0024*/ 	.byte	0x00, 0xf0, 0x21, 0x00


	//----- nvinfo : EIATTR_KPARAM_INFO
	.align		4
.L_131:
        /*0028*/ 	.byte	0x04, 0x17
        /*002a*/ 	.short	(.L_133 - .L_132)
.L_132:
        /*002c*/ 	.word	0x00000000
        /*0030*/ 	.short	0x0001
        /*0032*/ 	.short	0x0008
        /*0034*/ 	.byte	0x00, 0xf0, 0x21, 0x00


	//----- nvinfo : EIATTR_KPARAM_INFO
	.align		4
.L_133:
        /*0038*/ 	.byte	0x04, 0x17
        /*003a*/ 	.short	(.L_135 - .L_134)
.L_134:
        /*003c*/ 	.word	0x00000000
        /*0040*/ 	.short	0x0000
        /*0042*/ 	.short	0x0000
        /*0044*/ 	.byte	0x00, 0xf0, 0x21, 0x00


	//----- nvinfo : EIATTR_SPARSE_MMA_MASK
	.align		4
.L_135:
        /*0048*/ 	.byte	0x03, 0x50
        /*004a*/ 	.short	0x0000


	//----- nvinfo : EIATTR_MAXREG_COUNT
	.align		4
        /*004c*/ 	.byte	0x03, 0x1b
        /*004e*/ 	.short	0x00ff


	//----- nvinfo : EIATTR_MERCURY_ISA_VERSION
	.align		4
        /*0050*/ 	.byte	0x03, 0x5f
        /*0052*/ 	.short	0x0101


	//----- nvinfo : EIATTR_VRC_CTA_INIT_COUNT
	.align		4
        /*0054*/ 	.byte	0x02, 0x4a
	.zero		1
	.zero		1


	//----- nvinfo : EIATTR_EXIT_INSTR_OFFSETS
	.align		4
        /*0058*/ 	.byte	0x04, 0x1c
        /*005a*/ 	.short	(.L_137 - .L_136)


	//   ....[0]....
.L_136:
        /*005c*/ 	.word	0x00000120


	//   ....[1]....
        /*0060*/ 	.word	0x00000650


	//   ....[2]....
        /*0064*/ 	.word	0x000008f0


	//   ....[3]....
        /*0068*/ 	.word	0x00000b00


	//   ....[4]....
        /*006c*/ 	.word	0x00000c20


	//----- nvinfo : EIATTR_CBANK_PARAM_SIZE
	.align		4
.L_137:
        /*0070*/ 	.byte	0x03, 0x19
        /*0072*/ 	.short	0x0020


	//----- nvinfo : EIATTR_PARAM_CBANK
	.align		4
        /*0074*/ 	.byte	0x04, 0x0a
        /*0076*/ 	.short	(.L_139 - .L_138)
	.align		4
.L_138:
        /*0078*/ 	.word	index@(.nv.constant0._Z19cumulative_sum_rowslllPd)
        /*007c*/ 	.short	0x0380
        /*007e*/ 	.short	0x0020


	//----- nvinfo : EIATTR_SW_WAR
	.align		4
.L_139:
        /*0080*/ 	.byte	0x04, 0x36
        /*0082*/ 	.short	(.L_141 - .L_140)
.L_140:
        /*0084*/ 	.word	0x00000008
.L_141:


//--------------------- .nv.info._Z23cumulative_sum_cols_dstlllPd --------------------------
	.section	.nv.info._Z23cumulative_sum_cols_dstlllPd,"",@"SHT_CUDA_INFO"
	.sectionflags	@""
	.align	4


	//----- nvinfo : EIATTR_CUDA_API_VERSION
	.align		4
        /*0000*/ 	.byte	0x04, 0x37
        /*0002*/ 	.short	(.L_143 - .L_142)
.L_142:
        /*0004*/ 	.word	0x00000082


	//----- nvinfo : EIATTR_KPARAM_INFO
	.align		4
.L_143:
        /*0008*/ 	.byte	0x04, 0x17
        /*000a*/ 	.short	(.L_145 - .L_144)
.L_144:
        /*000c*/ 	.word	0x00000000
        /*0010*/ 	.short	0x0003
        /*0012*/ 	.short	0x0018
        /*0014*/ 	.byte	0x00, 0xf5, 0x21, 0x00


	//----- nvinfo : EIATTR_KPARAM_INFO
	.align		4
.L_145:
        /*0018*/ 	.byte	0x04, 0x17
        /*001a*/ 	.short	(.L_147 - .L_146)
.L_146:
        /*001c*/ 	.word	0x00000000
        /*0020*/ 	.short	0x0002
        /*0022*/ 	.short	0x0010
        /*0024*/ 	.byte	0x00, 0xf0, 0x21, 0x00


	//----- nvinfo : EIATTR_KPARAM_INFO
	.align		4
.L_147:
        /*0028*/ 	.byte	0x04, 0x17
        /*002a*/ 	.short	(.L_149 - .L_148)
.L_148:
        /*002c*/ 	.word	0x00000000
        /*0030*/ 	.short	0x0001
        /*0032*/ 	.short	0x0008
        /*0034*/ 	.byte	0x00, 0xf0, 0x21, 0x00


	//----- nvinfo : EIATTR_KPARAM_INFO
	.align		4
.L_149:
        /*0038*/ 	.byte	0x04, 0x17
        /*003a*/ 	.short	(.L_151 - .L_150)
.L_150:
        /*003c*/ 	.word	0x00000000
        /*0040*/ 	.short	0x0000
        /*0042*/ 	.short	0x0000
        /*0044*/ 	.byte	0x00, 0xf0, 0x21, 0x00


	//----- nvinfo : EIATTR_SPARSE_MMA_MASK
	.align		4
.L_151:
        /*0048*/ 	.byte	0x03, 0x50
        /*004a*/ 	.short	0x0000


	//----- nvinfo : EIATTR_MAXREG_COUNT
	.align		4
        /*004c*/ 	.byte	0x03, 0x1b
        /*004e*/ 	.short	0x00ff


	//----- nvinfo : EIATTR_MERCURY_ISA_VERSION
	.align		4
        /*0050*/ 	.byte	0x03, 0x5f
        /*0052*/ 	.short	0x0101


	//----- nvinfo : EIATTR_VRC_CTA_INIT_COUNT
	.align		4
        /*0054*/ 	.byte	0x02, 0x4a
	.zero		1
	.zero		1


	//----- nvinfo : EIATTR_EXIT_INSTR_OFFSETS
	.align		4
        /*0058*/ 	.byte	0x04, 0x1c
        /*005a*/ 	.short	(.L_153 - .L_152)


	//   ....[0]....
.L_152:
        /*005c*/ 	.word	0x000000f0


	//   ....[1]....
        /*0060*/ 	.word	0x00000180


	//   ....[2]....
        /*0064*/ 	.word	0x00000710


	//   ....[3]....
        /*0068*/ 	.word	0x000009c0


	//----- nvinfo : EIATTR_CRS_STACK_SIZE
	.align		4
.L_153:
        /*006c*/ 	.byte	0x04, 0x1e
        /*006e*/ 	.short	(.L_155 - .L_154)
.L_154:
        /*0070*/ 	.word	0x00000000


	//----- nvinfo : EIATTR_CBANK_PARAM_SIZE
	.align		4
.L_155:
        /*0074*/ 	.byte	0x03, 0x19
        /*0076*/ 	.short	0x0020


	//----- nvinfo : EIATTR_PARAM_CBANK
	.align		4
        /*0078*/ 	.byte	0x04, 0x0a
        /*007a*/ 	.short	(.L_157 - .L_156)
	.align		4
.L_156:
        /*007c*/ 	.word	index@(.nv.constant0._Z23cumulative_sum_cols_dstlllPd)
        /*0080*/ 	.short	0x0380
        /*0082*/ 	.short	0x0020


	//----- nvinfo : EIATTR_SW_WAR
	.align		4
.L_157:
        /*0084*/ 	.byte	0x04, 0x36
        /*0086*/ 	.short	(.L_159 - .L_158)
.L_158:
        /*0088*/ 	.word	0x00000008
.L_159:


//--------------------- .nv.info._Z23cumulative_sum_cols_srclllPd --------------------------
	.section	.nv.info._Z23cumulative_sum_cols_srclllPd,"",@"SHT_CUDA_INFO"
	.sectionflags	@""
	.align	4


	//----- nvinfo : EIATTR_CUDA_API_VERSION
	.align		4
        /*0000*/ 	.byte	0x04, 0x37
        /*0002*/ 	.short	(.L_161 - .L_160)
.L_160:
        /*0004*/ 	.word	0x00000082


	//----- nvinfo : EIATTR_KPARAM_INFO
	.align		4
.L_161:
        /*0008*/ 	.byte	0x04, 0x17
        /*000a*/ 	.short	(.L_163 - .L_162)
.L_162:
        /*000c*/ 	.word	0x00000000
        /*0010*/ 	.short	0x0003
        /*0012*/ 	.short	0x0018
        /*0014*/ 	.byte	0x00, 0xf5, 0x21, 0x00


	//----- nvinfo : EIATTR_KPARAM_INFO
	.align		4
.L_163:
        /*0018*/ 	.byte	0x04, 0x17
        /*001a*/ 	.short	(.L_165 - .L_164)
.L_164:
        /*001c*/ 	.word	0x00000000
        /*0020*/ 	.short	0x0002
        /*0022*/ 	.short	0x0010
        /*0024*/ 	.byte	0x00, 0xf0, 0x21, 0x00


	//----- nvinfo : EIATTR_KPARAM_INFO
	.align		4
.L_165:
        /*0028*/ 	.byte	0x04, 0x17
        /*002a*/ 	.short	(.L_167 - .L_166)
.L_166:
        /*002c*/ 	.word	0x00000000
        /*0030*/ 	.short	0x0001
        /*0032*/ 	.short	0x0008
        /*0034*/ 	.byte	0x00, 0xf0, 0x21, 0x00


	//----- nvinfo : EIATTR_KPARAM_INFO
	.align		4
.L_167:
        /*0038*/ 	.byte	0x04, 0x17
        /*003a*/ 	.short	(.L_169 - .L_168)
.L_168:
        /*003c*/ 	.word	0x00000000
        /*0040*/ 	.short	0x0000
        /*0042*/ 	.short	0x0000
        /*0044*/ 	.byte	0x00, 0xf0, 0x21, 0x00


	//----- nvinfo : EIATTR_SPARSE_MMA_MASK
	.align		4
.L_169:
        /*0048*/ 	.byte	0x03, 0x50
        /*004a*/ 	.short	0x0000


	//----- nvinfo : EIATTR_MAXREG_COUNT
	.align		4
        /*004c*/ 	.byte	0x03, 0x1b
        /*004e*/ 	.short	0x00ff


	//----- nvinfo : EIATTR_MERCURY_ISA_VERSION
	.align		4
        /*0050*/ 	.byte	0x03, 0x5f
        /*0052*/ 	.short	0x0101


	//----- nvinfo : EIATTR_VRC_CTA_INIT_COUNT
	.align		4
        /*0054*/ 	.byte	0x02, 0x4a
	.zero		1
	.zero		1


	//----- nvinfo : EIATTR_EXIT_INSTR_OFFSETS
	.align		4
        /*0058*/ 	.byte	0x04, 0x1c
        /*005a*/ 	.short	(.L_171 - .L_170)


	//   ....[0]....
.L_170:
        /*005c*/ 	.word	0x00000100


	//   ....[1]....
        /*0060*/ 	.word	0x000001a0


	//   ....[2]....
        /*0064*/ 	.word	0x00000760


	//   ....[3]....
        /*0068*/ 	.word	0x00000a40


	//----- nvinfo : EIATTR_CRS_STACK_SIZE
	.align		4
.L_171:
        /*006c*/ 	.byte	0x04, 0x1e
        /*006e*/ 	.short	(.L_173 - .L_172)
.L_172:
        /*0070*/ 	.word	0x00000000


	//----- nvinfo : EIATTR_CBANK_PARAM_SIZE
	.align		4
.L_173:
        /*0074*/ 	.byte	0x03, 0x19
        /*0076*/ 	.short	0x0020


	//----- nvinfo : EIATTR_PARAM_CBANK
	.align		4
        /*0078*/ 	.byte	0x04, 0x0a
        /*007a*/ 	.short	(.L_175 - .L_174)
	.align		4
.L_174:
        /*007c*/ 	.word	index@(.nv.constant0._Z23cumulative_sum_cols_srclllPd)
        /*0080*/ 	.short	0x0380
        /*0082*/ 	.short	0x0020


	//----- nvinfo : EIATTR_SW_WAR
	.align		4
.L_175:
        /*0084*/ 	.byte	0x04, 0x36
        /*0086*/ 	.short	(.L_177 - .L_176)
.L_176:
        /*0088*/ 	.word	0x00000008
.L_177:


//--------------------- .nv.info._Z20get_pixel_similaritylllPKdS0_Pd --------------------------
	.section	.nv.info._Z20get_pixel_similaritylllPKdS0_Pd,"",@"SHT_CUDA_INFO"
	.sectionflags	@""
	.align	4


	//----- nvinfo : EIATTR_CUDA_API_VERSION
	.align		4
        /*0000*/ 	.byte	0x04, 0x37
        /*0002*/ 	.short	(.L_179 - .L_178)
.L_178:
        /*0004*/ 	.word	0x00000082


	//----- nvinfo : EIATTR_KPARAM_INFO
	.align		4
.L_179:
        /*0008*/ 	.byte	0x04, 0x17
        /*000a*/ 	.short	(.L_181 - .L_180)
.L_180:
        /*000c*/ 	.word	0x00000000
        /*0010*/ 	.short	0x0005
        /*0012*/ 	.short	0x0028
        /*0014*/ 	.byte	0x00, 0xf5, 0x21, 0x00


	//----- nvinfo : EIATTR_KPARAM_INFO
	.align		4
.L_181:
        /*0018*/ 	.byte	0x04, 0x17
        /*001a*/ 	.short	(.L_183 - .L_182)
.L_182:
        /*001c*/ 	.word	0x00000000
        /*0020*/ 	.short	0x0004
        /*0022*/ 	.short	0x0020
        /*0024*/ 	.byte	0x00, 0xf5, 0x21, 0x00


	//----- nvinfo : EIATTR_KPARAM_INFO
	.align		4
.L_183:
        /*0028*/ 	.byte	0x04, 0x17
        /*002a*/ 	.short	(.L_185 - .L_184)
.L_184:
        /*002c*/ 	.word	0x00000000
        /*0030*/ 	.short	0x0003
        /*0032*/ 	.short	0x0018
        /*0034*/ 	.byte	0x00, 0xf5, 0x21, 0x00


	//----- nvinfo : EIATTR_KPARAM_INFO
	.align		4
.L_185:
        /*0038*/ 	.byte	0x04, 0x17
        /*003a*/ 	.short	(.L_187 - .L_186)
.L_186:
        /*003c*/ 	.word	0x00000000
        /*0040*/ 	.short	0x0002
        /*0042*/ 	.short	0x0010
        /*0044*/ 	.byte	0x00, 0xf0, 0x21, 0x00


	//----- nvinfo : EIATTR_KPARAM_INFO
	.align		4
.L_187:
        /*0048*/ 	.byte	0x04, 0x17
        /*004a*/ 	.short	(.L_189 - .L_188)
.L_188:
        /*004c*/ 	.word	0x00000000
        /*0050*/ 	.short	0x0001
        /*0052*/ 	.short	0x0008
        /*0054*/ 	.byte	0x00, 0xf0, 0x21, 0x00


	//----- nvinfo : EIATTR_KPARAM_INFO
	.align		4
.L_189:
        /*0058*/ 	.byte	0x04, 0x17
        /*005a*/ 	.short	(.L_191 - .L_190)
.L_190:
        /*005c*/ 	.word	0x00000000
        /*0060*/ 	.short	0x0000
        /*0062*/ 	.short	0x0000
        /*0064*/ 	.byte	0x00, 0xf0, 0x21, 0x00


	//----- nvinfo : EIATTR_SPARSE_MMA_MASK
	.align		4
.L_191:
        /*0068*/ 	.byte	0x03, 0x50
        /*006a*/ 	.short	0x0000


	//----- nvinfo : EIATTR_MAXREG_COUNT
	.align		4
        /*006c*/ 	.byte	0x03, 0x1b
        /*006e*/ 	.short	0x00ff


	//----- nvinfo : EIATTR_MERCURY_ISA_VERSION
	.align		4
        /*0070*/ 	.byte	0x03, 0x5f
        /*0072*/ 	.short	0x0101


	//----- nvinfo : EIATTR_VRC_CTA_INIT_COUNT
	.align		4
        /*0074*/ 	.byte	0x02, 0x4a
	.zero		1
	.zero		1


	//----- nvinfo : EIATTR_EXIT_INSTR_OFFSETS
	.align		4
        /*0078*/ 	.byte	0x04, 0x1c
        /*007a*/ 	.short	(.L_193 - .L_192)


	//   ....[0]....
.L_192:
        /*007c*/ 	.word	0x00000150


	//   ....[1]....
        /*0080*/ 	.word	0x00000320


	//----- nvinfo : EIATTR_CBANK_PARAM_SIZE
	.align		4
.L_193:
        /*0084*/ 	.byte	0x03, 0x19
        /*0086*/ 	.short	0x0030


	//----- nvinfo : EIATTR_PARAM_CBANK
	.align		4
        /*0088*/ 	.byte	0x04, 0x0a
        /*008a*/ 	.short	(.L_195 - .L_194)
	.align		4
.L_194:
        /*008c*/ 	.word	index@(.nv.constant0._Z20get_pixel_similaritylllPKdS0_Pd)
        /*0090*/ 	.short	0x0380
        /*0092*/ 	.short	0x0030


	//----- nvinfo : EIATTR_SW_WAR
	.align		4
.L_195:
        /*0094*/ 	.byte	0x04, 0x36
        /*0096*/ 	.short	(.L_197 - .L_196)
.L_196:
        /*0098*/ 	.word	0x00000008
.L_197:


//--------------------- .nv.info._Z24traceback_correspondancelllPKdPlPc --------------------------
	.section	.nv.info._Z24traceback_correspondancelllPKdPlPc,"",@"SHT_CUDA_INFO"
	.sectionflags	@""
	.align	4


	//----- nvinfo : EIATTR_CUDA_API_VERSION
	.align		4
        /*0000*/ 	.byte	0x04, 0x37
        /*0002*/ 	.short	(.L_199 - .L_198)
.L_198:
        /*0004*/ 	.word	0x00000082


	//----- nvinfo : EIATTR_KPARAM_INFO
	.align		4
.L_199:
        /*0008*/ 	.byte	0x04, 0x17
        /*000a*/ 	.short	(.L_201 - .L_200)
.L_200:
        /*000c*/ 	.word	0x00000000
        /*0010*/ 	.short	0x0005
        /*0012*/ 	.short	0x0028
        /*0014*/ 	.byte	0x00, 0xf5, 0x21, 0x00


	//----- nvinfo : EIATTR_KPARAM_INFO
	.align		4
.L_201:
        /*0018*/ 	.byte	0x04, 0x17
        /*001a*/ 	.short	(.L_203 - .L_202)
.L_202:
        /*001c*/ 	.word	0x00000000
        /*0020*/ 	.short	0x0004
        /*0022*/ 	.short	0x0020
        /*0024*/ 	.byte	0x00, 0xf5, 0x21, 0x00


	//----- nvinfo : EIATTR_KPARAM_INFO
	.align		4
.L_203:
        /*0028*/ 	.byte	0x04, 0x17
        /*002a*/ 	.short	(.L_205 - .L_204)
.L_204:
        /*002c*/ 	.word	0x00000000
        /*0030*/ 	.short	0x0003
        /*0032*/ 	.short	0x0018
        /*0034*/ 	.byte	0x00, 0xf5, 0x21, 0x00


	//----- nvinfo : EIATTR_KPARAM_INFO
	.align		4
.L_205:
        /*0038*/ 	.byte	0x04, 0x17
        /*003a*/ 	.short	(.L_207 - .L_206)
.L_206:
        /*003c*/ 	.word	0x00000000
        /*0040*/ 	.short	0x0002
        /*0042*/ 	.short	0x0010
        /*0044*/ 	.byte	0x00, 0xf0, 0x21, 0x00


	//----- nvinfo : EIATTR_KPARAM_INFO
	.align		4
.L_207:
        /*0048*/ 	.byte	0x04, 0x17
        /*004a*/ 	.short	(.L_209 - .L_208)
.L_208:
        /*004c*/ 	.word	0x00000000
        /*0050*/ 	.short	0x0001
        /*0052*/ 	.short	0x0008
        /*0054*/ 	.byte	0x00, 0xf0, 0x21, 0x00


	//----- nvinfo : EIATTR_KPARAM_INFO
	.align		4
.L_209:
        /*0058*/ 	.byte	0x04, 0x17
        /*005a*/ 	.short	(.L_211 - .L_210)
.L_210:
        /*005c*/ 	.word	0x00000000
        /*0060*/ 	.short	0x0000
        /*0062*/ 	.short	0x0000
        /*0064*/ 	.byte	0x00, 0xf0, 0x21, 0x00


	//----- nvinfo : EIATTR_SPARSE_MMA_MASK
	.align		4
.L_211:
        /*0068*/ 	.byte	0x03, 0x50
        /*006a*/ 	.short	0x0000


	//----- nvinfo : EIATTR_MAXREG_COUNT
	.align		4
        /*006c*/ 	.byte	0x03, 0x1b
        /*006e*/ 	.short	0x00ff


	//----- nvinfo : EIATTR_MERCURY_ISA_VERSION
	.align		4
        /*0070*/ 	.byte	0x03, 0x5f
        /*0072*/ 	.short	0x0101


	//----- nvinfo : EIATTR_VRC_CTA_INIT_COUNT
	.align		4
        /*0074*/ 	.byte	0x02, 0x4a
	.zero		1
	.zero		1


	//----- nvinfo : EIATTR_EXIT_INSTR_OFFSETS
	.align		4
        /*0078*/ 	.byte	0x04, 0x1c
        /*007a*/ 	.short	(.L_213 - .L_212)


	//   ....[0]....
.L_212:
        /*007c*/ 	.word	0x00000090


	//   ....[1]....
        /*0080*/ 	.word	0x00000120


	//   ....[2]....
        /*0084*/ 	.word	0x000006f0


	//----- nvinfo : EIATTR_CRS_STACK_SIZE
	.align		4
.L_213:
        /*0088*/ 	.byte	0x04, 0x1e
        /*008a*/ 	.short	(.L_215 - .L_214)
.L_214:
        /*008c*/ 	.word	0x00000000


	//----- nvinfo : EIATTR_CBANK_PARAM_SIZE
	.align		4
.L_215:
        /*0090*/ 	.byte	0x03, 0x19
        /*0092*/ 	.short	0x0030


	//----- nvinfo : EIATTR_PARAM_CBANK
	.align		4
        /*0094*/ 	.byte	0x04, 0x0a
        /*0096*/ 	.short	(.L_217 - .L_216)
	.align		4
.L_216:
        /*0098*/ 	.word	index@(.nv.constant0._Z24traceback_correspondancelllPKdPlPc)
        /*009c*/ 	.short	0x0380
        /*009e*/ 	.short	0x0030


	//----- nvinfo : EIATTR_SW_WAR
	.align		4
.L_217:
        /*00a0*/ 	.byte	0x04, 0x36
        /*00a2*/ 	.short	(.L_219 - .L_218)
.L_218:
        /*00a4*/ 	.word	0x00000008
.L_219:


//--------------------- .nv.info._Z20find_correspondanceslllPKdPd --------------------------
	.section	.nv.info._Z20find_correspondanceslllPKdPd,"",@"SHT_CUDA_INFO"
	.sectionflags	@""
	.align	4


	//----- nvinfo : EIATTR_CUDA_API_VERSION
	.align		4
        /*0000*/ 	.byte	0x04, 0x37
        /*0002*/ 	.short	(.L_221 - .L_220)
.L_220:
        /*0004*/ 	.word	0x00000082


	//----- nvinfo : EIATTR_KPARAM_INFO
	.align		4
.L_221:
        /*0008*/ 	.byte	0x04, 0x17
        /*000a*/ 	.short	(.L_223 - .L_222)
.L_222:
        /*000c*/ 	.word	0x00000000
        /*0010*/ 	.short	0x0004
        /*0012*/ 	.short	0x0020
        /*0014*/ 	.byte	0x00, 0xf5, 0x21, 0x00


	//----- nvinfo : EIATTR_KPARAM_INFO
	.align		4
.L_223:
        /*0018*/ 	.byte	0x04, 0x17
        /*001a*/ 	.short	(.L_225 - .L_224)
.L_224:
        /*001c*/ 	.word	0x00000000
        /*0020*/ 	.short	0x0003
        /*0022*/ 	.short	0x0018
        /*0024*/ 	.byte	0x00, 0xf5, 0x21, 0x00


	//----- nvinfo : EIATTR_KPARAM_INFO
	.align		4
.L_225:
        /*0028*/ 	.byte	0x04, 0x17
        /*002a*/ 	.short	(.L_227 - .L_226)
.L_226:
        /*002c*/ 	.word	0x00000000
        /*0030*/ 	.short	0x0002
        /*0032*/ 	.short	0x0010
        /*0034*/ 	.byte	0x00, 0xf0, 0x21, 0x00


	//----- nvinfo : EIATTR_KPARAM_INFO
	.align		4
.L_227:
        /*0038*/ 	.byte	0x04, 0x17
        /*003a*/ 	.short	(.L_229 - .L_228)
.L_228:
        /*003c*/ 	.word	0x00000000
        /*0040*/ 	.short	0x0001
        /*0042*/ 	.short	0x0008
        /*0044*/ 	.byte	0x00, 0xf0, 0x21, 0x00


	//----- nvinfo : EIATTR_KPARAM_INFO
	.align		4
.L_229:
        /*0048*/ 	.byte	0x04, 0x17
        /*004a*/ 	.short	(.L_231 - .L_230)
.L_230:
        /*004c*/ 	.word	0x00000000
        /*0050*/ 	.short	0x0000
        /*0052*/ 	.short	0x0000
        /*0054*/ 	.byte	0x00, 0xf0, 0x21, 0x00


	//----- nvinfo : EIATTR_SPARSE_MMA_MASK
	.align		4
.L_231:
        /*0058*/ 	.byte	0x03, 0x50
        /*005a*/ 	.short	0x0000


	//----- nvinfo : EIATTR_MAXREG_COUNT
	.align		4
        /*005c*/ 	.byte	0x03, 0x1b
        /*005e*/ 	.short	0x00ff


	//----- nvinfo : EIATTR_NUM_BARRIERS
	.align		4
        /*0060*/ 	.byte	0x02, 0x4c
        /*0062*/ 	.byte	0x01
	.zero		1


	//----- nvinfo : EIATTR_MERCURY_ISA_VERSION
	.align		4
        /*0064*/ 	.byte	0x03, 0x5f
        /*0066*/ 	.short	0x0101


	//----- nvinfo : EIATTR_VRC_CTA_INIT_COUNT
	.align		4
        /*0068*/ 	.byte	0x02, 0x4a
	.zero		1
	.zero		1


	//----- nvinfo : EIATTR_EXIT_INSTR_OFFSETS
	.align		4
        /*006c*/ 	.byte	0x04, 0x1c
        /*006e*/ 	.short	(.L_233 - .L_232)


	//   ....[0]....
.L_232:
        /*0070*/ 	.word	0x000000b0


	//   ....[1]....
        /*0074*/ 	.word	0x00001170


	//   ....[2]....
        /*0078*/ 	.word	0x00001710


	//----- nvinfo : EIATTR_CRS_STACK_SIZE
	.align		4
.L_233:
        /*007c*/ 	.byte	0x04, 0x1e
        /*007e*/ 	.short	(.L_235 - .L_234)
.L_234:
        /*0080*/ 	.word	0x00000000


	//----- nvinfo : EIATTR_CBANK_PARAM_SIZE
	.align		4
.L_235:
        /*0084*/ 	.byte	0x03, 0x19
        /*0086*/ 	.short	0x0028


	//----- nvinfo : EIATTR_PARAM_CBANK
	.align		4
        /*0088*/ 	.byte	0x04, 0x0a
        /*008a*/ 	.short	(.L_237 - .L_236)
	.align		4
.L_236:
        /*008c*/ 	.word	index@(.nv.constant0._Z20find_correspondanceslllPKdPd)
        /*0090*/ 	.short	0x0380
        /*0092*/ 	.short	0x0028


	//----- nvinfo : EIATTR_SW_WAR
	.align		4
.L_237:
        /*0094*/ 	.byte	0x04, 0x36
        /*0096*/ 	.short	(.L_239 - .L_238)
.L_238:
        /*0098*/ 	.word	0x00000008
.L_239:


//--------------------- .nv.callgraph             --------------------------
	.section	.nv.callgraph,"",@"SHT_CUDA_CALLGRAPH"
	.align	4
	.sectionentsize	8
	.align		4
        /*0000*/ 	.word	0x00000000
	.align		4
        /*0004*/ 	.word	0xffffffff
	.align		4
        /*0008*/ 	.word	0x00000000
	.align		4
        /*000c*/ 	.word	0xfffffffe
	.align		4
        /*0010*/ 	.word	0x00000000
	.align		4
        /*0014*/ 	.word	0xfffffffd
	.align		4
        /*0018*/ 	.word	0x00000000
	.align		4
        /*001c*/ 	.word	0xfffffffc


//--------------------- .text._Z20matrix_vector_kernelllPdS_S_ --------------------------
	.section	.text._Z20matrix_vector_kernelllPdS_S_,"ax",@progbits
	.align	128
        .global         _Z20matrix_vector_kernelllPdS_S_
        .type           _Z20matrix_vector_kernelllPdS_S_,@function
        .size           _Z20matrix_vector_kernelllPdS_S_,(.L_x_98 - _Z20matrix_vector_kernelllPdS_S_)
        .other          _Z20matrix_vector_kernelllPdS_S_,@"STO_CUDA_ENTRY STV_DEFAULT"
_Z20matrix_vector_kernelllPdS_S_:
.text._Z20matrix_vector_kernelllPdS_S_:
[----:B------:R-:W-:Y:S01]  /*0000*/  LDC R1, c[0x0][0x37c] ;  /* 0x0000df00ff017b82 */ /* 0x000fe20000000800 */
[----:B------:R-:W0:Y:S07]  /*0010*/  S2R R17, SR_TID.X ;  /* 0x0000000000117919 */ /* 0x000e2e0000002100 */
[----:B------:R-:W0:Y:S01]  /*0020*/  S2UR UR4, SR_CTAID.X ;  /* 0x00000000000479c3 */ /* 0x000e220000002500 */
[----:B------:R-:W1:Y:S07]  /*0030*/  LDCU.64 UR6, c[0x0][0x358] ;  /* 0x00006b00ff0677ac */ /* 0x000e6e0008000a00 */
[----:B------:R-:W0:Y:S08]  /*0040*/  LDC R18, c[0x0][0x360] ;  /* 0x0000d800ff127b82 */ /* 0x000e300000000800 */
[----:B------:R-:W2:Y:S08]  /*0050*/  LDC.64 R6, c[0x0][0x388] ;  /* 0x0000e200ff067b82 */ /* 0x000eb00000000a00 */
[----:B------:R-:W3:Y:S01]  /*0060*/  S2UR UR8, SR_CTAID.Y ;  /* 0x00000000000879c3 */ /* 0x000ee20000002600 */
[----:B0-----:R-:W-:-:S07]  /*0070*/  IMAD R4, R18, UR4, R17 ;  /* 0x0000000412047c24 */ /* 0x001fce000f8e0211 */
[----:B------:R-:W0:Y:S01]  /*0080*/  LDC.64 R12, c[0x0][0x398] ;  /* 0x0000e600ff0c7b82 */ /* 0x000e220000000a00 */
[----:B--2---:R-:W-:-:S07]  /*0090*/  ISETP.GE.U32.AND P0, PT, R4, R6, PT ;  /* 0x000000060400720c */ /* 0x004fce0003f06070 */
[----:B------:R-:W2:Y:S01]  /*00a0*/  LDC.64 R10, c[0x0][0x390] ;  /* 0x0000e400ff0a7b82 */ /* 0x000ea20000000a00 */
[----:B------:R-:W-:-:S13]  /*00b0*/  ISETP.GE.AND.EX P0, PT, RZ, R7, PT, P0 ;  /* 0x00000007ff00720c */ /* 0x000fda0003f06300 */
[----:B------:R-:W-:Y:S01]  /*00c0*/  @!P0 IMAD.MOV.U32 R5, RZ, RZ, RZ ;  /* 0x000000ffff058224 */ /* 0x000fe200078e00ff */
[----:B0-----:R-:W-:Y:S01]  /*00d0*/  @!P0 LEA R12, P2, R4, R12, 0x3 ;  /* 0x0000000c040c8211 */ /* 0x001fe200078418ff */
[----:B---3--:R-:W-:-:S03]  /*00e0*/  @!P0 IMAD.WIDE.U32 R2, R6, UR8, R4 ;  /* 0x0000000806028c25 */ /* 0x008fc6000f8e0004 */
[----:B------:R-:W-:Y:S01]  /*00f0*/  @!P0 LEA.HI.X R13, R4, R13, RZ, 0x3, P2 ;  /* 0x0000000d040d8211 */ /* 0x000fe200010f1cff */
[----:B------:R-:W-:Y:S01]  /*0100*/  @!P0 IMAD R0, R7, UR8, R3 ;  /* 0x0000000807008c24 */ /* 0x000fe2000f8e0203 */
[----:B--2---:R-:W-:-:S03]  /*0110*/  @!P0 LEA R10, P1, R2, R10, 0x3 ;  /* 0x0000000a020a8211 */ /* 0x004fc600078218ff */
[----:B-1----:R-:W2:Y:S01]  /*0120*/  @!P0 LDG.E.64 R6, desc[UR6][R12.64] ;  /* 0x000000060c068981 */ /* 0x002ea2000c1e1b00 */
[----:B------:R-:W-:-:S05]  /*0130*/  @!P0 LEA.HI.X R11, R2, R11, R0, 0x3, P1 ;  /* 0x0000000b020b8211 */ /* 0x000fca00008f1c00 */
[----:B------:R-:W2:Y:S01]  /*0140*/  @!P0 LDG.E.64 R4, desc[UR6][R10.64] ;  /* 0x000000060a048981 */ /* 0x000ea2000c1e1b00 */
[----:B------:R-:W-:Y:S02]  /*0150*/  CS2R R2, SRZ ;  /* 0x0000000000027805 */ /* 0x000fe4000001ff00 */
[----:B------:R-:W-:Y:S01]  /*0160*/  CS2R R20, SRZ ;  /* 0x0000000000147805 */ /* 0x000fe2000001ff00 */
[----:B--2---:R-:W-:-:S07]  /*0170*/  @!P0 DMUL R2, R4, R6 ;  /* 0x0000000604028228 */ /* 0x004fce0000000000 */
[----:B------:R-:W-:Y:S04]  /*0180*/  SHFL.DOWN PT, R5, R3, 0x10, 0x1f ;  /* 0x0a001f0003057f89 */ /* 0x000fe800000e0000 */
[----:B------:R-:W0:Y:S02]  /*0190*/  SHFL.DOWN PT, R4, R2, 0x10, 0x1f ;  /* 0x0a001f0002047f89 */ /* 0x000e2400000e0000 */
[----:B0-----:R-:W-:-:S07]  /*01a0*/  DADD R4, R4, R2 ;  /* 0x0000000004047229 */ /* 0x001fce0000000002 */
[----:B------:R-:W-:Y:S04]  /*01b0*/  SHFL.DOWN PT, R7, R5, 0x8, 0x1f ;  /* 0x09001f0005077f89 */ /* 0x000fe800000e0000 */
[----:B------:R-:W0:Y:S02]  /*01c0*/  SHFL.DOWN PT, R6, R4, 0x8, 0x1f ;  /* 0x09001f0004067f89 */ /* 0x000e2400000e0000 */
[----:B0-----:R-:W-:-:S07]  /*01d0*/  DADD R6, R4, R6 ;  /* 0x0000000004067229 */ /* 0x001fce0000000006 */
[----:B------:R-:W-:Y:S04]  /*01e0*/  SHFL.DOWN PT, R9, R7, 0x4, 0x1f ;  /* 0x08801f0007097f89 */ /* 0x000fe800000e0000 */
[----:B------:R-:W0:Y:S01]  /*01f0*/  SHFL.DOWN PT, R8, R6, 0x4, 0x1f ;  /* 0x08801f0006087f89 */ /* 0x000e2200000e0000 */
[----:B------:R-:W-:Y:S01]  /*0200*/  LOP3.LUT P0, RZ, R17, 0x1f, RZ, 0xc0, !PT ;  /* 0x0000001f11ff7812 */ /* 0x000fe2000780c0ff */
[----:B0-----:R-:W-:-:S07]  /*0210*/  DADD R8, R6, R8 ;  /* 0x0000000006087229 */ /* 0x001fce0000000008 */
[----:B------:R-:W-:Y:S04]  /*0220*/  SHFL.DOWN PT, R11, R9, 0x2, 0x1f ;  /* 0x08401f00090b7f89 */ /* 0x000fe800000e0000 */
[----:B------:R-:W0:Y:S01]  /*0230*/  SHFL.DOWN PT, R10, R8, 0x2, 0x1f ;  /* 0x08401f00080a7f89 */ /* 0x000e2200000e0000 */
[----:B------:R-:W1:Y:S01]  /*0240*/  @!P0 S2R R13, SR_CgaCtaId ;  /* 0x00000000000d8919 */ /* 0x000e620000008800 */
[----:B0-----:R-:W-:-:S07]  /*0250*/  DADD R10, R8, R10 ;  /* 0x00000000080a7229 */ /* 0x001fce000000000a */
[----:B------:R-:W-:Y:S04]  /*0260*/  SHFL.DOWN PT, R3, R11, 0x1, 0x1f ;  /* 0x08201f000b037f89 */ /* 0x000fe800000e0000 */
[----:B------:R-:W0:Y:S01]  /*0270*/  SHFL.DOWN PT, R2, R10, 0x1, 0x1f ;  /* 0x08201f000a027f89 */ /* 0x000e2200000e0000 */
[----:B------:R-:W-:-:S04]  /*0280*/  @!P0 MOV R0, 0x400 ;  /* 0x0000040000008802 */ /* 0x000fc80000000f00 */
[----:B-1----:R-:W-:-:S04]  /*0290*/  @!P0 LEA R0, R13, R0, 0x18 ;  /* 0x000000000d008211 */ /* 0x002fc800078ec0ff */
[----:B------:R-:W-:Y:S01]  /*02a0*/  @!P0 LEA.HI R5, R17, R0, RZ, 0x1e ;  /* 0x0000000011058211 */ /* 0x000fe200078ff0ff */
[----:B0-----:R-:W-:-:S07]  /*02b0*/  DADD R2, R10, R2 ;  /* 0x000000000a027229 */ /* 0x001fce0000000002 */
[----:B------:R0:W-:Y:S01]  /*02c0*/  @!P0 STS.64 [R5], R2 ;  /* 0x0000000205008388 */ /* 0x0001e20000000a00 */
[----:B------:R-:W-:Y:S01]  /*02d0*/  BAR.SYNC.DEFER_BLOCKING 0x0 ;  /* 0x0000000000007b1d */ /* 0x000fe20000010000 */
[----:B------:R-:W-:-:S13]  /*02e0*/  ISETP.GE.U32.AND P0, PT, R18, 0x20, PT ;  /* 0x000000201200780c */ /* 0x000fda0003f06070 */
[----:B0-----:R-:W-:Y:S05]  /*02f0*/  @!P0 BRA `(.L_x_0) ;  /* 0x00000004009c8947 */ /* 0x001fea0003800000 */
[----:B------:R-:W-:Y:S02]  /*0300*/  SHF.R.U32.HI R18, RZ, 0x5, R18 ;  /* 0x00000005ff127819 */ /* 0x000fe40000011612 */
[----:B------:R-:W-:Y:S02]  /*0310*/  CS2R R20, SRZ ;  /* 0x0000000000147805 */ /* 0x000fe4000001ff00 */
[C---:B------:R-:W-:Y:S01]  /*0320*/  LOP3.LUT R0, R18.reuse, 0xf, RZ, 0xc0, !PT ;  /* 0x0000000f12007812 */ /* 0x040fe200078ec0ff */
[----:B------:R-:W-:-:S03]  /*0330*/  VIADD R2, R18, 0xffffffff ;  /* 0xffffffff12027836 */ /* 0x000fc60000000000 */
[----:B------:R-:W-:Y:S02]  /*0340*/  ISETP.NE.U32.AND P0, PT, R0, RZ, PT ;  /* 0x000000ff0000720c */ /* 0x000fe40003f05070 */
[----:B------:R-:W-:Y:S01]  /*0350*/  ISETP.GE.U32.AND P1, PT, R2, 0xf, PT ;  /* 0x0000000f0200780c */ /* 0x000fe20003f26070 */
[----:B------:R-:W-:Y:S01]  /*0360*/  IMAD.MOV.U32 R2, RZ, RZ, RZ ;  /* 0x000000ffff027224 */ /* 0x000fe200078e00ff */
[----:B------:R-:W-:-:S11]  /*0370*/  ISETP.NE.AND.EX P0, PT, RZ, RZ, PT, P0 ;  /* 0x000000ffff00720c */ /* 0x000fd60003f05300 */
[----:B------:R-:W-:Y:S05]  /*0380*/  @!P1 BRA `(.L_x_1) ;  /* 0x0000000000989947 */ /* 0x000fea0003800000 */
[----:B------:R-:W0:Y:S01]  /*0390*/  S2UR UR5, SR_CgaCtaId ;  /* 0x00000000000579c3 */ /* 0x000e220000008800 */
[----:B------:R-:W-:Y:S01]  /*03a0*/  LOP3.LUT R2, R18, 0x30, RZ, 0xc0, !PT ;  /* 0x0000003012027812 */ /* 0x000fe200078ec0ff */
[----:B------:R-:W-:Y:S01]  /*03b0*/  UMOV UR4, 0x400 ;  /* 0x0000040000047882 */ /* 0x000fe20000000000 */
[----:B------:R-:W-:Y:S01]  /*03c0*/  IMAD.MOV.U32 R3, RZ, RZ, RZ ;  /* 0x000000ffff037224 */ /* 0x000fe200078e00ff */
[----:B------:R-:W-:Y:S02]  /*03d0*/  CS2R R20, SRZ ;  /* 0x0000000000147805 */ /* 0x000fe4000001ff00 */
[----:B------:R-:W-:Y:S01]  /*03e0*/  IMAD.MOV.U32 R16, RZ, RZ, R2 ;  /* 0x000000ffff107224 */ /* 0x000fe200078e0002 */
[----:B0-----:R-:W-:-:S04]  /*03f0*/  ULEA UR4, UR5, UR4, 0x18 ;  /* 0x0000000405047291 */ /* 0x001fc8000f8ec0ff */
[----:B------:R-:W-:-:S12]  /*0400*/  UIADD3 UR4, UPT, UPT, UR4, 0x40, URZ ;  /* 0x0000004004047890 */ /* 0x000fd8000fffe0ff */
.L_x_2:
[----:B------:R-:W0:Y:S01]  /*0410*/  LDS.128 R8, [UR4+-0x40] ;  /* 0xffffc004ff087984 */ /* 0x000e220008000c00 */
[----:B------:R-:W-:-:S03]  /*0420*/  IADD3 R16, P1, PT, R16, -0x10, RZ ;  /* 0xfffffff010107810 */ /* 0x000fc60007f3e0ff */
[----:B------:R-:W1:Y:S01]  /*0430*/  LDS.128 R4, [UR4+-0x30] ;  /* 0xffffd004ff047984 */ /* 0x000e620008000c00 */
[----:B------:R-:W-:Y:S02]  /*0440*/  IADD3.X R3, PT, PT, R3, -0x1, RZ, P1, !PT ;  /* 0xffffffff03037810 */ /* 0x000fe40000ffe4ff */
[----:B------:R-:W-:Y:S01]  /*0450*/  ISETP.NE.U32.AND P1, PT, R16, RZ, PT ;  /* 0x000000ff1000720c */ /* 0x000fe20003f25070 */
[----:B------:R-:W2:Y:S03]  /*0460*/  LDS.128 R12, [UR4+-0x20] ;  /* 0xffffe004ff0c7984 */ /* 0x000ea60008000c00 */
[----:B------:R-:W-:Y:S01]  /*0470*/  ISETP.NE.AND.EX P1, PT, R3, RZ, PT, P1 ;  /* 0x000000ff0300720c */ /* 0x000fe20003f25310 */
[----:B0-----:R-:W-:-:S08]  /*0480*/  DADD R8, R8, R20 ;  /* 0x0000000008087229 */ /* 0x001fd00000000014 */
[----:B------:R-:W-:Y:S02]  /*0490*/  DADD R20, R10, R8 ;  /* 0x000000000a147229 */ /* 0x000fe40000000008 */
[----:B------:R-:W0:Y:S06]  /*04a0*/  LDS.128 R8, [UR4+-0x10] ;  /* 0xfffff004ff087984 */ /* 0x000e2c0008000c00 */
[----:B-1----:R-:W-:-:S08]  /*04b0*/  DADD R4, R20, R4 ;  /* 0x0000000014047229 */ /* 0x002fd00000000004 */
[----:B------:R-:W-:Y:S02]  /*04c0*/  DADD R20, R6, R4 ;  /* 0x0000000006147229 */ /* 0x000fe40000000004 */
[----:B------:R-:W1:Y:S06]  /*04d0*/  LDS.128 R4, [UR4] ;  /* 0x00000004ff047984 */ /* 0x000e6c0008000c00 */
[----:B--2---:R-:W-:-:S08]  /*04e0*/  DADD R12, R20, R12 ;  /* 0x00000000140c7229 */ /* 0x004fd0000000000c */
[----:B------:R-:W-:Y:S02]  /*04f0*/  DADD R20, R14, R12 ;  /* 0x000000000e147229 */ /* 0x000fe4000000000c */
[----:B------:R-:W2:Y:S06]  /*0500*/  LDS.128 R12, [UR4+0x10] ;  /* 0x00001004ff0c7984 */ /* 0x000eac0008000c00 */
[----:B0-----:R-:W-:-:S08]  /*0510*/  DADD R8, R20, R8 ;  /* 0x0000000014087229 */ /* 0x001fd00000000008 */
[----:B------:R-:W-:Y:S02]  /*0520*/  DADD R20, R10, R8 ;  /* 0x000000000a147229 */ /* 0x000fe40000000008 */
[----:B------:R-:W0:Y:S06]  /*0530*/  LDS.128 R8, [UR4+0x20] ;  /* 0x00002004ff087984 */ /* 0x000e2c0008000c00 */
[----:B-1----:R-:W-:-:S08]  /*0540*/  DADD R4, R20, R4 ;  /* 0x0000000014047229 */ /* 0x002fd00000000004 */
[----:B------:R-:W-:Y:S02]  /*0550*/  DADD R20, R6, R4 ;  /* 0x0000000006147229 */ /* 0x000fe40000000004 */
[----:B------:R-:W1:Y:S01]  /*0560*/  LDS.128 R4, [UR4+0x30] ;  /* 0x00003004ff047984 */ /* 0x000e620008000c00 */
[----:B------:R-:W-:-:S05]  /*0570*/  UIADD3 UR4, UPT, UPT, UR4, 0x80, URZ ;  /* 0x0000008004047890 */ /* 0x000fca000fffe0ff */
[----:B--2---:R-:W-:-:S08]  /*0580*/  DADD R12, R20, R12 ;  /* 0x00000000140c7229 */ /* 0x004fd0000000000c */
[----:B------:R-:W-:-:S08]  /*0590*/  DADD R12, R14, R12 ;  /* 0x000000000e0c7229 */ /* 0x000fd0000000000c */
[----:B0-----:R-:W-:-:S08]  /*05a0*/  DADD R8, R12, R8 ;  /* 0x000000000c087229 */ /* 0x001fd00000000008 */
[----:B------:R-:W-:-:S08]  /*05b0*/  DADD R8, R10, R8 ;  /* 0x000000000a087229 */ /* 0x000fd00000000008 */
[----:B-1----:R-:W-:-:S08]  /*05c0*/  DADD R4, R8, R4 ;  /* 0x0000000008047229 */ /* 0x002fd00000000004 */
[----:B------:R-:W-:Y:S01]  /*05d0*/  DADD R20, R6, R4 ;  /* 0x0000000006147229 */ /* 0x000fe20000000004 */
[----:B------:R-:W-:Y:S10]  /*05e0*/  @P1 BRA `(.L_x_2) ;  /* 0xfffffffc00881947 */ /* 0x000ff4000383ffff */
.L_x_1:
[----:B------:R-:W-:Y:S05]  /*05f0*/  @!P0 BRA `(.L_x_0) ;  /* 0x0000000000dc8947 */ /* 0x000fea0003800000 */
[----:B------:R-:W-:Y:S02]  /*0600*/  ISETP.GE.U32.AND P0, PT, R0, 0x8, PT ;  /* 0x000000080000780c */ /* 0x000fe40003f06070 */
[----:B------:R-:W-:Y:S02]  /*0610*/  LOP3.LUT R3, R18, 0x7, RZ, 0xc0, !PT ;  /* 0x0000000712037812 */ /* 0x000fe400078ec0ff */
[----:B------:R-:W-:Y:S02]  /*0620*/  ISETP.GE.U32.AND.EX P0, PT, RZ, RZ, PT, P0 ;  /* 0x000000ffff00720c */ /* 0x000fe40003f06100 */
[----:B------:R-:W-:-:S04]  /*0630*/  ISETP.NE.U32.AND P1, PT, R3, RZ, PT ;  /* 0x000000ff0300720c */ /* 0x000fc80003f25070 */
[----:B------:R-:W-:-:S07]  /*0640*/  ISETP.NE.AND.EX P1, PT, RZ, RZ, PT, P1 ;  /* 0x000000ffff00720c */ /* 0x000fce0003f25310 */
[----:B------:R-:W-:Y:S06]  /*0650*/  @!P0 BRA `(.L_x_3) ;  /* 0x0000000000448947 */ /* 0x000fec0003800000 */
[----:B------:R-:W0:Y:S01]  /*0660*/  S2R R5, SR_CgaCtaId ;  /* 0x0000000000057919 */ /* 0x000e220000008800 */
[----:B------:R-:W-:-:S04]  /*0670*/  MOV R0, 0x400 ;  /* 0x0000040000007802 */ /* 0x000fc80000000f00 */
[----:B0-----:R-:W-:-:S05]  /*0680*/  LEA R5, R5, R0, 0x18 ;  /* 0x0000000005057211 */ /* 0x001fca00078ec0ff */
[C---:B------:R-:W-:Y:S02]  /*0690*/  IMAD R0, R2.reuse, 0x8, R5 ;  /* 0x0000000802007824 */ /* 0x040fe400078e0205 */
[----:B------:R-:W-:-:S03]  /*06a0*/  VIADD R2, R2, 0x8 ;  /* 0x0000000802027836 */ /* 0x000fc60000000000 */
[----:B------:R-:W0:Y:S04]  /*06b0*/  LDS.128 R4, [R0] ;  /* 0x0000000000047984 */ /* 0x000e280000000c00 */
[----:B------:R-:W1:Y:S04]  /*06c0*/  LDS.128 R8, [R0+0x10] ;  /* 0x0000100000087984 */ /* 0x000e680000000c00 */
[----:B------:R-:W2:Y:S01]  /*06d0*/  LDS.128 R12, [R0+0x20] ;  /* 0x00002000000c7984 */ /* 0x000ea20000000c00 */
[----:B0-----:R-:W-:-:S08]  /*06e0*/  DADD R4, R20, R4 ;  /* 0x0000000014047229 */ /* 0x001fd00000000004 */
[----:B------:R-:W-:Y:S02]  /*06f0*/  DADD R20, R4, R6 ;  /* 0x0000000004147229 */ /* 0x000fe40000000006 */
[----:B------:R-:W0:Y:S06]  /*0700*/  LDS.128 R4, [R0+0x30] ;  /* 0x0000300000047984 */ /* 0x000e2c0000000c00 */
[----:B-1----:R-:W-:-:S08]  /*0710*/  DADD R8, R20, R8 ;  /* 0x0000000014087229 */ /* 0x002fd00000000008 */
[----:B------:R-:W-:-:S08]  /*0720*/  DADD R8, R8, R10 ;  /* 0x0000000008087229 */ /* 0x000fd0000000000a */
[----:B--2---:R-:W-:-:S08]  /*0730*/  DADD R8, R8, R12 ;  /* 0x0000000008087229 */ /* 0x004fd0000000000c */
[----:B------:R-:W-:-:S08]  /*0740*/  DADD R8, R8, R14 ;  /* 0x0000000008087229 */ /* 0x000fd0000000000e */
[----:B0-----:R-:W-:-:S08]  /*0750*/  DADD R4, R8, R4 ;  /* 0x0000000008047229 */ /* 0x001fd00000000004 */
[----:B------:R-:W-:-:S11]  /*0760*/  DADD R20, R4, R6 ;  /* 0x0000000004147229 */ /* 0x000fd60000000006 */
.L_x_3:
[----:B------:R-:W-:Y:S05]  /*0770*/  @!P1 BRA `(.L_x_0) ;  /* 0x00000000007c9947 */ /* 0x000fea0003800000 */
[----:B------:R-:W-:Y:S01]  /*0780*/  ISETP.GE.U32.AND P0, PT, R3, 0x4, PT ;  /* 0x000000040300780c */ /* 0x000fe20003f06070 */
[----:B------:R-:W-:Y:S01]  /*0790*/  IMAD.MOV.U32 R0, RZ, RZ, RZ ;  /* 0x000000ffff007224 */ /* 0x000fe200078e00ff */
[----:B------:R-:W-:Y:S02]  /*07a0*/  LOP3.LUT R18, R18, 0x3, RZ, 0xc0, !PT ;  /* 0x0000000312127812 */ /* 0x000fe400078ec0ff */
[----:B------:R-:W-:Y:S02]  /*07b0*/  ISETP.GE.U32.AND.EX P0, PT, RZ, RZ, PT, P0 ;  /* 0x000000ffff00720c */ /* 0x000fe40003f06100 */
[----:B------:R-:W-:-:S04]  /*07c0*/  ISETP.NE.U32.AND P1, PT, R18, RZ, PT ;  /* 0x000000ff1200720c */ /* 0x000fc80003f25070 */
[----:B------:R-:W-:-:S07]  /*07d0*/  ISETP.NE.AND.EX P1, PT, R0, RZ, PT, P1 ;  /* 0x000000ff0000720c */ /* 0x000fce0003f25310 */
[----:B------:R-:W-:Y:S06]  /*07e0*/  @!P0 BRA `(.L_x_4) ;  /* 0x00000000002c8947 */ /* 0x000fec0003800000 */
[----:B------:R-:W0:Y:S01]  /*07f0*/  S2R R4, SR_CgaCtaId ;  /* 0x0000000000047919 */ /* 0x000e220000008800 */
[----:B------:R-:W-:-:S04]  /*0800*/  MOV R3, 0x400 ;  /* 0x0000040000037802 */ /* 0x000fc80000000f00 */
[----:B0-----:R-:W-:-:S05]  /*0810*/  LEA R3, R4, R3, 0x18 ;  /* 0x0000000304037211 */ /* 0x001fca00078ec0ff */
[C---:B------:R-:W-:Y:S02]  /*0820*/  IMAD R3, R2.reuse, 0x8, R3 ;  /* 0x0000000802037824 */ /* 0x040fe400078e0203 */
[----:B------:R-:W-:-:S03]  /*0830*/  VIADD R2, R2, 0x4 ;  /* 0x0000000402027836 */ /* 0x000fc60000000000 */
[----:B------:R-:W0:Y:S04]  /*0840*/  LDS.128 R4, [R3] ;  /* 0x0000000003047984 */ /* 0x000e280000000c00 */
[----:B------:R-:W1:Y:S01]  /*0850*/  LDS.128 R8, [R3+0x10] ;  /* 0x0000100003087984 */ /* 0x000e620000000c00 */
[----:B0-----:R-:W-:-:S08]  /*0860*/  DADD R4, R20, R4 ;  /* 0x0000000014047229 */ /* 0x001fd00000000004 */
[----:B------:R-:W-:-:S08]  /*0870*/  DADD R4, R4, R6 ;  /* 0x0000000004047229 */ /* 0x000fd00000000006 */
[----:B-1----:R-:W-:-:S08]  /*0880*/  DADD R4, R4, R8 ;  /* 0x0000000004047229 */ /* 0x002fd00000000008 */
[----:B------:R-:W-:-:S11]  /*0890*/  DADD R20, R4, R10 ;  /* 0x0000000004147229 */ /* 0x000fd6000000000a */
.L_x_4:
[----:B------:R-:W-:Y:S05]  /*08a0*/  @!P1 BRA `(.L_x_0) ;  /* 0x0000000000309947 */ /* 0x000fea0003800000 */
[----:B------:R-:W0:Y:S01]  /*08b0*/  S2R R4, SR_CgaCtaId ;  /* 0x0000000000047919 */ /* 0x000e220000008800 */
[----:B------:R-:W-:-:S04]  /*08c0*/  MOV R3, 0x400 ;  /* 0x0000040000037802 */ /* 0x000fc80000000f00 */
[----:B0-----:R-:W-:-:S05]  /*08d0*/  LEA R3, R4, R3, 0x18 ;  /* 0x0000000304037211 */ /* 0x001fca00078ec0ff */
[----:B------:R-:W-:-:S07]  /*08e0*/  IMAD R4, R2, 0x8, R3 ;  /* 0x0000000802047824 */ /* 0x000fce00078e0203 */
.L_x_5:
[----:B------:R0:W1:Y:S01]  /*08f0*/  LDS.64 R2, [R4] ;  /* 0x0000000004027984 */ /* 0x0000620000000a00 */
[----:B------:R-:W-:-:S04]  /*0900*/  IADD3 R18, P0, PT, R18, -0x1, RZ ;  /* 0xffffffff12127810 */ /* 0x000fc80007f1e0ff */
[----:B------:R-:W-:Y:S02]  /*0910*/  IADD3.X R0, PT, PT, R0, -0x1, RZ, P0, !PT ;  /* 0xffffffff00007810 */ /* 0x000fe400007fe4ff */
[----:B------:R-:W-:Y:S01]  /*0920*/  ISETP.NE.U32.AND P0, PT, R18, RZ, PT ;  /* 0x000000ff1200720c */ /* 0x000fe20003f05070 */
[----:B0-----:R-:W-:-:S03]  /*0930*/  VIADD R4, R4, 0x8 ;  /* 0x0000000804047836 */ /* 0x001fc60000000000 */
[----:B------:R-:W-:Y:S01]  /*0940*/  ISETP.NE.AND.EX P0, PT, R0, RZ, PT, P0 ;  /* 0x000000ff0000720c */ /* 0x000fe20003f05300 */
[----:B-1----:R-:W-:-:S12]  /*0950*/  DADD R20, R2, R20 ;  /* 0x0000000002147229 */ /* 0x002fd80000000014 */
[----:B------:R-:W-:Y:S05]  /*0960*/  @P0 BRA `(.L_x_5) ;  /* 0xfffffffc00e00947 */ /* 0x000fea000383ffff */
.L_x_0:
[----:B------:R-:W-:-:S13]  /*0970*/  ISETP.NE.AND P0, PT, R17, RZ, PT ;  /* 0x000000ff1100720c */ /* 0x000fda0003f05270 */
[----:B------:R-:W-:Y:S05]  /*0980*/  @P0 EXIT ;  /* 0x000000000000094d */ /* 0x000fea0003800000 */
[----:B------:R-:W0:Y:S02]  /*0990*/  LDCU.64 UR4, c[0x0][0x3a0] ;  /* 0x00007400ff0477ac */ /* 0x000e240008000a00 */
[----:B0-----:R-:W-:-:S04]  /*09a0*/  ULEA UR4, UP0, UR8, UR4, 0x3 ;  /* 0x0000000408047291 */ /* 0x001fc8000f8018ff */
[----:B------:R-:W-:Y:S02]  /*09b0*/  ULEA.HI.X UR5, UR8, UR5, URZ, 0x3, UP0 ;  /* 0x0000000508057291 */ /* 0x000fe400080f1cff */
[----:B------:R-:W-:-:S04]  /*09c0*/  IMAD.U32 R2, RZ, RZ, UR4 ;  /* 0x00000004ff027e24 */ /* 0x000fc8000f8e00ff */
[----:B------:R-:W-:-:S05]  /*09d0*/  IMAD.U32 R3, RZ, RZ, UR5 ;  /* 0x00000005ff037e24 */ /* 0x000fca000f8e00ff */
[----:B------:R-:W-:Y:S01]  /*09e0*/  REDG.E.ADD.F64.RN.STRONG.GPU desc[UR6][R2.64], R20 ;  /* 0x00000014020079a6 */ /* 0x000fe2000c12ff06 */
[----:B------:R-:W-:Y:S05]  /*09f0*/  EXIT ;  /* 0x000000000000794d */ /* 0x000fea0003800000 */
.L_x_6:
[----:B------:R-:W-:-:S00]  /*0a00*/  BRA `(.L_x_6) ;  /* 0xfffffffc00fc7947 */ /* 0x000fc0000383ffff */
[----:B------:R-:W-:-:S00]  /*0a10*/  NOP ;  /* 0x0000000000007918 */ /* 0x000fc00000000000 */
        /* <DEDUP_REMOVED lines=14> */
.L_x_98:


//--------------------- .text._Z21get_patch_similarity2llllPKdS0_Pd --------------------------
	.section	.text._Z21get_patch_similarity2llllPKdS0_Pd,"ax",@progbits
	.align	128
        .global         _Z21get_patch_similarity2llllPKdS0_Pd
        .type           _Z21get_patch_similarity2llllPKdS0_Pd,@function
        .size           _Z21get_patch_similarity2llllPKdS0_Pd,(.L_x_96 - _Z21get_patch_similarity2llllPKdS0_Pd)
        .other          _Z21get_patch_similarity2llllPKdS0_Pd,@"STO_CUDA_ENTRY STV_DEFAULT"
_Z21get_patch_similarity2llllPKdS0_Pd:
.text._Z21get_patch_similarity2llllPKdS0_Pd:
[----:B------:R-:W-:Y:S01]  /*0000*/  LDC R1, c[0x0][0x37c] ;  /* 0x0000df00ff017b82 */ /* 0x000fe20000000800 */
[----:B------:R-:W0:Y:S07]  /*0010*/  S2R R3, SR_TID.X ;  /* 0x0000000000037919 */ /* 0x000e2e0000002100 */
[----:B------:R-:W1:Y:S01]  /*0020*/  S2UR UR4, SR_CTAID.Y ;  /* 0x00000000000479c3 */ /* 0x000e620000002600 */
[----:B------:R-:W1:Y:S01]  /*0030*/  LDCU UR5, c[0x0][0x364] ;  /* 0x00006c80ff0577ac */ /* 0x000e620008000800 */
[----:B------:R-:W2:Y:S01]  /*0040*/  S2R R11, SR_TID.Y ;  /* 0x00000000000b7919 */ /* 0x000ea20000002200 */
[----:B------:R-:W3:Y:S01]  /*0050*/  LDCU.128 UR12, c[0x0][0x380] ;  /* 0x00007000ff0c77ac */ /* 0x000ee20008000c00 */
[----:B------:R-:W4:Y:S04]  /*0060*/  S2R R8, SR_TID.Z ;  /* 0x0000000000087919 */ /* 0x000f280000002300 */
[----:B------:R-:W0:Y:S01]  /*0070*/  S2UR UR6, SR_CTAID.X ;  /* 0x00000000000679c3 */ /* 0x000e220000002500 */
[----:B------:R-:W5:Y:S07]  /*0080*/  LDCU.64 UR10, c[0x0][0x390] ;  /* 0x00007200ff0a77ac */ /* 0x000f6e0008000a00 */
[----:B------:R-:W0:Y:S08]  /*0090*/  LDC R10, c[0x0][0x360] ;  /* 0x0000d800ff0a7b82 */ /* 0x000e300000000800 */
[----:B------:R-:W4:Y:S01]  /*00a0*/  S2UR UR8, SR_CTAID.Z ;  /* 0x00000000000879c3 */ /* 0x000f220000002700 */
[----:B-1----:R-:W-:-:S07]  /*00b0*/  UIMAD UR4, UR4, UR5, URZ ;  /* 0x00000005040472a4 */ /* 0x002fce000f8e02ff */
[----:B------:R-:W4:Y:S01]  /*00c0*/  LDC R13, c[0x0][0x368] ;  /* 0x0000da00ff0d7b82 */ /* 0x000f220000000800 */
[----:B0-----:R-:W-:Y:S02]  /*00d0*/  IMAD R10, R10, UR6, R3 ;  /* 0x000000060a0a7c24 */ /* 0x001fe4000f8e0203 */
[----:B--2---:R-:W-:-:S03]  /*00e0*/  VIADD R3, R11, UR4 ;  /* 0x000000040b037c36 */ /* 0x004fc60008000000 */
[----:B---3--:R-:W-:Y:S02]  /*00f0*/  ISETP.GE.U32.AND P0, PT, R10, UR14, PT ;  /* 0x0000000e0a007c0c */ /* 0x008fe4000bf06070 */
[----:B------:R-:W-:Y:S02]  /*0100*/  ISETP.GE.U32.AND P1, PT, R3, UR12, PT ;  /* 0x0000000c03007c0c */ /* 0x000fe4000bf26070 */
[----:B------:R-:W-:-:S04]  /*0110*/  ISETP.GE.AND.EX P0, PT, RZ, UR15, PT, P0 ;  /* 0x0000000fff007c0c */ /* 0x000fc8000bf06300 */
[----:B------:R-:W-:Y:S01]  /*0120*/  ISETP.GE.OR.EX P0, PT, RZ, UR13, P0, P1 ;  /* 0x0000000dff007c0c */ /* 0x000fe20008706710 */
[----:B----4-:R-:W-:-:S05]  /*0130*/  IMAD R12, R13, UR8, R8 ;  /* 0x000000080d0c7c24 */ /* 0x010fca000f8e0208 */
[----:B-----5:R-:W-:-:S04]  /*0140*/  ISETP.GE.U32.AND P2, PT, R12, UR10, PT ;  /* 0x0000000a0c007c0c */ /* 0x020fc8000bf46070 */
[----:B------:R-:W-:-:S13]  /*0150*/  ISETP.GE.OR.EX P0, PT, RZ, UR11, P0, P2 ;  /* 0x0000000bff007c0c */ /* 0x000fda0008706720 */
[----:B------:R-:W-:Y:S05]  /*0160*/  @P0 EXIT ;  /* 0x000000000000094d */ /* 0x000fea0003800000 */
[----:B------:R-:W0:Y:S01]  /*0170*/  LDC.64 R4, c[0x0][0x398] ;  /* 0x0000e600ff047b82 */ /* 0x000e220000000a00 */
[----:B------:R-:W1:Y:S01]  /*0180*/  LDCU.64 UR10, c[0x0][0x358] ;  /* 0x00006b00ff0a77ac */ /* 0x000e620008000a00 */
[----:B------:R-:W-:Y:S01]  /*0190*/  BSSY.RECONVERGENT B0, `(.L_x_7) ;  /* 0x0000105000007945 */ /* 0x000fe20003800200 */
[----:B------:R-:W-:Y:S02]  /*01a0*/  IMAD.MOV.U32 R6, RZ, RZ, 0x0 ;  /* 0x00000000ff067424 */ /* 0x000fe400078e00ff */
[----:B------:R-:W-:Y:S01]  /*01b0*/  IMAD.MOV.U32 R7, RZ, RZ, 0x7ff80000 ;  /* 0x7ff80000ff077424 */ /* 0x000fe200078e00ff */
[CC--:B0-----:R-:W-:Y:S02]  /*01c0*/  IADD3 R19, P1, PT, R3.reuse, -R4.reuse, RZ ;  /* 0x8000000403137210 */ /* 0x0c1fe40007f3e0ff */
[----:B------:R-:W-:-:S03]  /*01d0*/  IADD3 R0, P2, PT, R3, R4, RZ ;  /* 0x0000000403007210 */ /* 0x000fc60007f5e0ff */
[--C-:B------:R-:W-:Y:S01]  /*01e0*/  IMAD.X R21, RZ, RZ, ~R5.reuse, P1 ;  /* 0x000000ffff157224 */ /* 0x100fe200008e0e05 */
[----:B------:R-:W-:Y:S01]  /*01f0*/  ISETP.GT.U32.AND P0, PT, R19, R0, PT ;  /* 0x000000001300720c */ /* 0x000fe20003f04070 */
[----:B------:R-:W-:-:S05]  /*0200*/  IMAD.X R0, RZ, RZ, R5, P2 ;  /* 0x000000ffff007224 */ /* 0x000fca00010e0605 */
[----:B------:R-:W-:-:S13]  /*0210*/  ISETP.GT.AND.EX P0, PT, R21, R0, PT, P0 ;  /* 0x000000001500720c */ /* 0x000fda0003f04300 */
[----:B-1----:R-:W-:Y:S05]  /*0220*/  @P0 BRA `(.L_x_8) ;  /* 0x0000000c00ec0947 */ /* 0x002fea0003800000 */
[----:B------:R-:W-:Y:S01]  /*0230*/  IMAD.MOV.U32 R9, RZ, RZ, RZ ;  /* 0x000000ffff097224 */ /* 0x000fe200078e00ff */
[CC--:B------:R-:W-:Y:S01]  /*0240*/  IADD3 R7, P1, PT, R10.reuse, -R4.reuse, RZ ;  /* 0x800000040a077210 */ /* 0x0c0fe20007f3e0ff */
[----:B------:R-:W-:Y:S01]  /*0250*/  BSSY.RECONVERGENT B1, `(.L_x_9) ;  /* 0x00000e2000017945 */ /* 0x000fe20003800200 */
[-C--:B------:R-:W-:Y:S01]  /*0260*/  IADD3 R0, P2, PT, R10, R4.reuse, RZ ;  /* 0x000000040a007210 */ /* 0x080fe20007f5e0ff */
[----:B------:R-:W-:Y:S01]  /*0270*/  IMAD.WIDE.U32 R8, R13, UR8, R8 ;  /* 0x000000080d087c25 */ /* 0x000fe2000f8e0008 */
[----:B------:R-:W-:Y:S02]  /*0280*/  IADD3 RZ, P4, PT, RZ, -R4, RZ ;  /* 0x80000004ffff7210 */ /* 0x000fe40007f9e0ff */
[----:B------:R-:W-:Y:S01]  /*0290*/  ISETP.GT.U32.AND P0, PT, R7, R0, PT ;  /* 0x000000000700720c */ /* 0x000fe20003f04070 */
[--C-:B------:R-:W-:Y:S01]  /*02a0*/  IMAD.X R15, RZ, RZ, ~R5.reuse, P1 ;  /* 0x000000ffff0f7224 */ /* 0x100fe200008e0e05 */
[----:B------:R-:W-:Y:S01]  /*02b0*/  IADD3 R16, P3, PT, R8, -R4, RZ ;  /* 0x8000000408107210 */ /* 0x000fe20007f7e0ff */
[--C-:B------:R-:W-:Y:S01]  /*02c0*/  IMAD.X R7, RZ, RZ, R5.reuse, P2 ;  /* 0x000000ffff077224 */ /* 0x100fe200010e0605 */
[----:B------:R-:W-:Y:S01]  /*02d0*/  IADD3 R0, P1, P2, R11, UR4, R4 ;  /* 0x000000040b007c10 */ /* 0x000fe2000fa3e004 */
[----:B------:R-:W-:-:S02]  /*02e0*/  IMAD.X R4, RZ, RZ, ~R5, P4 ;  /* 0x000000ffff047224 */ /* 0x000fc400020e0e05 */
[----:B------:R-:W-:Y:S01]  /*02f0*/  IMAD.X R17, R9, 0x1, ~R5, P3 ;  /* 0x0000000109117824 */ /* 0x000fe200018e0e05 */
[----:B------:R-:W-:Y:S01]  /*0300*/  ISETP.GT.AND.EX P0, PT, R15, R7, PT, P0 ;  /* 0x000000070f00720c */ /* 0x000fe20003f04300 */
[----:B------:R-:W-:Y:S01]  /*0310*/  IMAD.MOV.U32 R7, RZ, RZ, R21 ;  /* 0x000000ffff077224 */ /* 0x000fe200078e0015 */
[----:B------:R-:W-:Y:S01]  /*0320*/  IADD3.X R2, PT, PT, RZ, R5, RZ, P1, P2 ;  /* 0x00000005ff027210 */ /* 0x000fe20000fe44ff */
[----:B------:R-:W-:Y:S01]  /*0330*/  IMAD.MOV.U32 R5, RZ, RZ, R19 ;  /* 0x000000ffff057224 */ /* 0x000fe200078e0013 */
[----:B------:R-:W-:Y:S02]  /*0340*/  CS2R R18, SRZ ;  /* 0x0000000000127805 */ /* 0x000fe4000001ff00 */
[----:B------:R-:W-:-:S07]  /*0350*/  CS2R R20, SRZ ;  /* 0x0000000000147805 */ /* 0x000fce000001ff00 */
.L_x_15:
[----:B------:R-:W-:Y:S04]  /*0360*/  BSSY.RECONVERGENT B2, `(.L_x_10) ;  /* 0x00000cb000027945 */ /* 0x000fe80003800200 */
[----:B------:R-:W-:Y:S05]  /*0370*/  @P0 BRA `(.L_x_11) ;  /* 0x0000000c00240947 */ /* 0x000fea0003800000 */
[----:B------:R-:W0:Y:S01]  /*0380*/  LDCU.64 UR6, c[0x0][0x398] ;  /* 0x00007300ff0677ac */ /* 0x000e220008000a00 */
[----:B------:R-:W-:Y:S01]  /*0390*/  ISETP.GE.AND P1, PT, R7, RZ, PT ;  /* 0x000000ff0700720c */ /* 0x000fe20003f26270 */
[----:B------:R-:W-:Y:S01]  /*03a0*/  IMAD.MOV.U32 R29, RZ, RZ, R15 ;  /* 0x000000ffff1d7224 */ /* 0x000fe200078e000f */
[----:B------:R-:W1:Y:S01]  /*03b0*/  LDCU.64 UR12, c[0x0][0x380] ;  /* 0x00007000ff0c77ac */ /* 0x000e620008000a00 */
[----:B0-----:R-:W-:Y:S02]  /*03c0*/  USHF.L.U32 UR5, UR6, 0x1, URZ ;  /* 0x0000000106057899 */ /* 0x001fe400080006ff */
[----:B------:R-:W-:Y:S01]  /*03d0*/  VIADD R14, R10, -UR6 ;  /* 0x800000060a0e7c36 */ /* 0x000fe20008000000 */
[----:B------:R-:W-:Y:S02]  /*03e0*/  USHF.L.U64.HI UR7, UR6, 0x1, UR7 ;  /* 0x0000000106077899 */ /* 0x000fe40008010207 */
[----:B------:R-:W-:Y:S01]  /*03f0*/  UISETP.GE.U32.AND UP0, UPT, UR5, 0x3, UPT ;  /* 0x000000030500788c */ /* 0x000fe2000bf06070 */
[----:B-1----:R-:W-:Y:S01]  /*0400*/  ISETP.GE.U32.AND P2, PT, R5, UR12, PT ;  /* 0x0000000c05007c0c */ /* 0x002fe2000bf46070 */
[----:B------:R-:W-:-:S02]  /*0410*/  IMAD.MOV.U32 R28, RZ, RZ, R14 ;  /* 0x000000ffff1c7224 */ /* 0x000fc400078e000e */
[----:B------:R-:W-:Y:S01]  /*0420*/  UISETP.GE.U32.AND.EX UP0, UPT, UR7, URZ, UPT, UP0 ;  /* 0x000000ff0700728c */ /* 0x000fe2000bf06100 */
[----:B------:R-:W-:-:S08]  /*0430*/  ISETP.GE.OR.EX P1, PT, R7, UR13, !P1, P2 ;  /* 0x0000000d07007c0c */ /* 0x000fd0000cf26720 */
[----:B------:R-:W-:Y:S05]  /*0440*/  BRA.U !UP0, `(.L_x_12) ;  /* 0x00000005089c7547 */ /* 0x000fea000b800000 */
[----:B------:R-:W0:Y:S01]  /*0450*/  LDCU.64 UR16, c[0x0][0x390] ;  /* 0x00007200ff1077ac */ /* 0x000e220008000a00 */
[----:B------:R-:W1:Y:S01]  /*0460*/  LDCU.64 UR18, c[0x0][0x388] ;  /* 0x00007100ff1277ac */ /* 0x000e620008000a00 */
[----:B------:R-:W2:Y:S01]  /*0470*/  LDCU.128 UR12, c[0x0][0x3a0] ;  /* 0x00007400ff0c77ac */ /* 0x000ea20008000c00 */
[----:B------:R-:W-:Y:S02]  /*0480*/  UIADD3 UR6, UPT, UPT, URZ, -UR6, URZ ;  /* 0x80000006ff067290 */ /* 0x000fe4000fffe0ff */
[----:B------:R-:W-:Y:S01]  /*0490*/  ULOP3.LUT UR5, UR5, 0xfffffffc, URZ, 0xc0, !UPT ;  /* 0xfffffffc05057892 */ /* 0x000fe2000f8ec0ff */
[----:B0-----:R-:W-:Y:S02]  /*04a0*/  IMAD R6, R7, UR16, RZ ;  /* 0x0000001007067c24 */ /* 0x001fe4000f8e02ff */
[----:B------:R-:W-:-:S04]  /*04b0*/  IMAD.WIDE.U32 R22, R5, UR16, R16 ;  /* 0x0000001005167c25 */ /* 0x000fc8000f8e0010 */
[----:B------:R-:W-:Y:S01]  /*04c0*/  IMAD R9, R5, UR17, R6 ;  /* 0x0000001105097c24 */ /* 0x000fe2000f8e0206 */
[----:B------:R-:W0:Y:S01]  /*04d0*/  LDCU.64 UR16, c[0x0][0x390] ;  /* 0x00007200ff1077ac */ /* 0x000e220008000a00 */
[----:B-1----:R-:W-:Y:S01]  /*04e0*/  IMAD R6, R7, UR18, RZ ;  /* 0x0000001207067c24 */ /* 0x002fe2000f8e02ff */
[----:B--2---:R-:W-:Y:S01]  /*04f0*/  LEA R24, P2, R22, UR14, 0x3 ;  /* 0x0000000e16187c11 */ /* 0x004fe2000f8418ff */
[----:B------:R-:W-:Y:S02]  /*0500*/  IMAD.IADD R23, R23, 0x1, R9 ;  /* 0x0000000117177824 */ /* 0x000fe400078e0209 */
[----:B------:R-:W-:-:S03]  /*0510*/  IMAD.WIDE.U32 R8, R5, UR18, R14 ;  /* 0x0000001205087c25 */ /* 0x000fc6000f8e000e */
[----:B------:R-:W-:Y:S01]  /*0520*/  LEA.HI.X R23, R22, UR15, R23, 0x3, P2 ;  /* 0x0000000f16177c11 */ /* 0x000fe200090f1c17 */
[----:B------:R-:W-:Y:S01]  /*0530*/  IMAD R25, R5, UR19, R6 ;  /* 0x0000001305197c24 */ /* 0x000fe2000f8e0206 */
[----:B------:R-:W-:Y:S01]  /*0540*/  LEA R22, P3, R8, UR12, 0x3 ;  /* 0x0000000c08167c11 */ /* 0x000fe2000f8618ff */
[----:B------:R-:W-:Y:S01]  /*0550*/  IMAD.MOV.U32 R6, RZ, RZ, R4 ;  /* 0x000000ffff067224 */ /* 0x000fe200078e0004 */
[----:B------:R-:W-:Y:S01]  /*0560*/  IADD3 R24, P2, PT, R24, 0x10, RZ ;  /* 0x0000001018187810 */ /* 0x000fe20007f5e0ff */
[----:B------:R-:W-:Y:S01]  /*0570*/  IMAD.IADD R9, R9, 0x1, R25 ;  /* 0x0000000109097824 */ /* 0x000fe200078e0219 */
[----:B------:R-:W-:Y:S01]  /*0580*/  IADD3 R22, P4, PT, R22, 0x10, RZ ;  /* 0x0000001016167810 */ /* 0x000fe20007f9e0ff */
[----:B------:R-:W1:Y:S02]  /*0590*/  LDCU.64 UR14, c[0x0][0x388] ;  /* 0x00007100ff0e77ac */ /* 0x000e640008000a00 */
[----:B------:R-:W-:Y:S01]  /*05a0*/  IMAD.X R25, RZ, RZ, R23, P2 ;  /* 0x000000ffff197224 */ /* 0x000fe200010e0617 */
[----:B------:R-:W-:Y:S01]  /*05b0*/  LEA.HI.X R9, R8, UR13, R9, 0x3, P3 ;  /* 0x0000000d08097c11 */ /* 0x000fe200098f1c09 */
[----:B------:R-:W-:Y:S01]  /*05c0*/  IMAD.U32 R8, RZ, RZ, UR6 ;  /* 0x00000006ff087e24 */ /* 0x000fe2000f8e00ff */
[----:B------:R-:W-:-:S03]  /*05d0*/  UMOV UR6, UR7 ;  /* 0x0000000700067c82 */ /* 0x000fc60008000000 */
[----:B0-----:R-:W-:-:S07]  /*05e0*/  IMAD.X R23, RZ, RZ, R9, P4 ;  /* 0x000000ffff177224 */ /* 0x001fce00020e0609 */
.L_x_13:
[-C--:B------:R-:W-:Y:S02]  /*05f0*/  IADD3 R30, P4, PT, R12, R8.reuse, RZ ;  /* 0x000000080c1e7210 */ /* 0x080fe40007f9e0ff */
[----:B------:R-:W-:Y:S02]  /*0600*/  IADD3 R32, P2, PT, R10, R8, RZ ;  /* 0x000000080a207210 */ /* 0x000fe40007f5e0ff */
[----:B------:R-:W-:Y:S01]  /*0610*/  ISETP.GE.U32.AND P3, PT, R30, UR16, PT ;  /* 0x000000101e007c0c */ /* 0x000fe2000bf66070 */
[--C-:B------:R-:W-:Y:S01]  /*0620*/  IMAD.X R9, RZ, RZ, R6.reuse, P4 ;  /* 0x000000ffff097224 */ /* 0x100fe200020e0606 */
[----:B-1----:R-:W-:Y:S01]  /*0630*/  ISETP.GE.U32.AND P4, PT, R32, UR14, PT ;  /* 0x0000000e20007c0c */ /* 0x002fe2000bf86070 */
[----:B------:R-:W-:-:S03]  /*0640*/  IMAD.X R31, RZ, RZ, R6, P2 ;  /* 0x000000ffff1f7224 */ /* 0x000fc600010e0606 */
[----:B------:R-:W-:Y:S02]  /*0650*/  ISETP.GE.AND.EX P3, PT, R9, UR17, PT, P3 ;  /* 0x0000001109007c0c */ /* 0x000fe4000bf66330 */
[----:B------:R-:W-:Y:S02]  /*0660*/  ISETP.GE.AND P2, PT, R31, RZ, PT ;  /* 0x000000ff1f00720c */ /* 0x000fe40003f46270 */
[----:B------:R-:W-:Y:S02]  /*0670*/  ISETP.LT.OR P3, PT, R9, RZ, P3 ;  /* 0x000000ff0900720c */ /* 0x000fe40001f61670 */
[----:B------:R-:W-:-:S04]  /*0680*/  ISETP.GE.OR.EX P2, PT, R31, UR15, !P2, P4 ;  /* 0x0000000f1f007c0c */ /* 0x000fc8000d746740 */
[----:B------:R-:W-:-:S13]  /*0690*/  PLOP3.LUT P2, PT, P3, P2, P1, 0xfe, 0x0 ;  /* 0x000000000000781c */ /* 0x000fda0001f45f16 */
[----:B------:R-:W2:Y:S04]  /*06a0*/  @!P2 LDG.E.64 R26, desc[UR10][R22.64+-0x10] ;  /* 0xfffff00a161aa981 */ /* 0x000ea8000c1e1b00 */
[----:B------:R-:W2:Y:S02]  /*06b0*/  @!P2 LDG.E.64 R28, desc[UR10][R24.64+-0x10] ;  /* 0xfffff00a181ca981 */ /* 0x000ea4000c1e1b00 */
[----:B--2---:R-:W-:-:S08]  /*06c0*/  @!P2 DADD R26, R26, -R28 ;  /* 0x000000001a1aa229 */ /* 0x004fd0000000081c */
[----:B------:R-:W-:Y:S01]  /*06d0*/  @!P2 DFMA R20, R26, R26, R20 ;  /* 0x0000001a1a14a22b */ /* 0x000fe20000000014 */
[----:B------:R-:W-:-:S04]  /*06e0*/  IADD3 R26, P3, PT, R32, 0x1, RZ ;  /* 0x00000001201a7810 */ /* 0x000fc80007f7e0ff */
[----:B------:R-:W-:Y:S01]  /*06f0*/  ISETP.GE.U32.AND P4, PT, R26, UR14, PT ;  /* 0x0000000e1a007c0c */ /* 0x000fe2000bf86070 */
[----:B------:R-:W-:-:S05]  /*0700*/  IMAD.X R26, RZ, RZ, R31, P3 ;  /* 0x000000ffff1a7224 */ /* 0x000fca00018e061f */
[----:B------:R-:W-:-:S04]  /*0710*/  ISETP.GE.AND P3, PT, R26, RZ, PT ;  /* 0x000000ff1a00720c */ /* 0x000fc80003f66270 */
[----:B------:R-:W-:Y:S02]  /*0720*/  ISETP.GE.OR.EX P3, PT, R26, UR15, !P3, P4 ;  /* 0x0000000f1a007c0c */ /* 0x000fe4000df66740 */
[----:B------:R-:W-:-:S04]  /*0730*/  IADD3 R26, P5, PT, R30, 0x1, RZ ;  /* 0x000000011e1a7810 */ /* 0x000fc80007fbe0ff */
[----:B------:R-:W-:Y:S01]  /*0740*/  ISETP.GE.U32.AND P4, PT, R26, UR16, PT ;  /* 0x000000101a007c0c */ /* 0x000fe2000bf86070 */
[----:B------:R-:W-:-:S05]  /*0750*/  IMAD.X R26, RZ, RZ, R9, P5 ;  /* 0x000000ffff1a7224 */ /* 0x000fca00028e0609 */
[----:B------:R-:W-:-:S04]  /*0760*/  ISETP.GE.AND.EX P4, PT, R26, UR17, PT, P4 ;  /* 0x000000111a007c0c */ /* 0x000fc8000bf86340 */
[----:B------:R-:W-:-:S04]  /*0770*/  ISETP.LT.OR P4, PT, R26, RZ, P4 ;  /* 0x000000ff1a00720c */ /* 0x000fc80002781670 */
        /* <DEDUP_REMOVED lines=12> */
[----:B------:R-:W-:Y:S01]  /*0840*/  IMAD.X R26, RZ, RZ, R9, P6 ;  /* 0x000000ffff1a7224 */ /* 0x000fe200030e0609 */
[----:B------:R-:W-:-:S04]  /*0850*/  IADD3 R32, P6, PT, R32, 0x3, RZ ;  /* 0x0000000320207810 */ /* 0x000fc80007fde0ff */
[----:B------:R-:W-:Y:S01]  /*0860*/  ISETP.GE.AND.EX P5, PT, R26, UR17, PT, P5 ;  /* 0x000000111a007c0c */ /* 0x000fe2000bfa6350 */
[----:B------:R-:W-:Y:S01]  /*0870*/  IMAD.X R31, RZ, RZ, R31, P6 ;  /* 0x000000ffff1f7224 */ /* 0x000fe200030e061f */
[----:B------:R-:W-:Y:S02]  /*0880*/  ISETP.GE.U32.AND P6, PT, R32, UR14, PT ;  /* 0x0000000e20007c0c */ /* 0x000fe4000bfc6070 */
[----:B------:R-:W-:-:S04]  /*0890*/  ISETP.LT.OR P5, PT, R26, RZ, P5 ;  /* 0x000000ff1a00720c */ /* 0x000fc80002fa1670 */
[----:B------:R-:W-:Y:S02]  /*08a0*/  PLOP3.LUT P4, PT, P5, P4, P1, 0xfe, 0x0 ;  /* 0x000000000000781c */ /* 0x000fe40002f89f16 */
[----:B------:R-:W-:-:S04]  /*08b0*/  ISETP.GE.AND P5, PT, R31, RZ, PT ;  /* 0x000000ff1f00720c */ /* 0x000fc80003fa6270 */
[----:B------:R-:W-:Y:S02]  /*08c0*/  ISETP.GE.OR.EX P5, PT, R31, UR15, !P5, P6 ;  /* 0x0000000f1f007c0c */ /* 0x000fe4000efa6760 */
[----:B------:R-:W-:-:S05]  /*08d0*/  IADD3 R30, P6, PT, R30, 0x3, RZ ;  /* 0x000000031e1e7810 */ /* 0x000fca0007fde0ff */
[----:B------:R-:W-:Y:S01]  /*08e0*/  IMAD.X R9, RZ, RZ, R9, P6 ;  /* 0x000000ffff097224 */ /* 0x000fe200030e0609 */
[----:B------:R-:W-:Y:S01]  /*08f0*/  ISETP.GE.U32.AND P6, PT, R30, UR16, PT ;  /* 0x000000101e007c0c */ /* 0x000fe2000bfc6070 */
[----:B------:R-:W2:Y:S03]  /*0900*/  @!P4 LDG.E.64 R32, desc[UR10][R22.64] ;  /* 0x0000000a1620c981 */ /* 0x000ea6000c1e1b00 */
[C---:B------:R-:W-:Y:S01]  /*0910*/  ISETP.GE.AND.EX P6, PT, R9.reuse, UR17, PT, P6 ;  /* 0x0000001109007c0c */ /* 0x040fe2000bfc6360 */
[----:B------:R-:W2:Y:S03]  /*0920*/  @!P4 LDG.E.64 R30, desc[UR10][R24.64] ;  /* 0x0000000a181ec981 */ /* 0x000ea6000c1e1b00 */
[----:B------:R-:W-:-:S04]  /*0930*/  ISETP.LT.OR P6, PT, R9, RZ, P6 ;  /* 0x000000ff0900720c */ /* 0x000fc800037c1670 */
[----:B------:R-:W-:-:S13]  /*0940*/  PLOP3.LUT P5, PT, P6, P5, P1, 0xfe, 0x0 ;  /* 0x000000000000781c */ /* 0x000fda00037abf16 */
[----:B------:R-:W3:Y:S04]  /*0950*/  @!P5 LDG.E.64 R26, desc[UR10][R22.64+0x8] ;  /* 0x0000080a161ad981 */ /* 0x000ee8000c1e1b00 */
[----:B------:R0:W3:Y:S01]  /*0960*/  @!P5 LDG.E.64 R28, desc[UR10][R24.64+0x8] ;  /* 0x0000080a181cd981 */ /* 0x0000e2000c1e1b00 */
[----:B------:R-:W-:Y:S01]  /*0970*/  @!P2 DADD R18, R18, 1 ;  /* 0x3ff000001212a429 */ /* 0x000fe20000000000 */
[----:B------:R-:W-:-:S04]  /*0980*/  UIADD3 UR5, UP0, UPT, UR5, -0x4, URZ ;  /* 0xfffffffc05057890 */ /* 0x000fc8000ff1e0ff */
[----:B------:R-:W-:-:S03]  /*0990*/  UIADD3.X UR6, UPT, UPT, UR6, -0x1, URZ, UP0, !UPT ;  /* 0xffffffff06067890 */ /* 0x000fc600087fe4ff */
[----:B------:R-:W-:Y:S01]  /*09a0*/  @!P3 DADD R18, R18, 1 ;  /* 0x3ff000001212b429 */ /* 0x000fe20000000000 */
[----:B------:R-:W-:-:S04]  /*09b0*/  UISETP.NE.U32.AND UP0, UPT, UR5, URZ, UPT ;  /* 0x000000ff0500728c */ /* 0x000fc8000bf05070 */
[----:B------:R-:W-:-:S03]  /*09c0*/  UISETP.NE.AND.EX UP0, UPT, UR6, URZ, UPT, UP0 ;  /* 0x000000ff0600728c */ /* 0x000fc6000bf05300 */
[----:B------:R-:W-:Y:S01]  /*09d0*/  @!P4 DADD R18, R18, 1 ;  /* 0x3ff000001212c429 */ /* 0x000fe20000000000 */
[----:B------:R-:W-:Y:S02]  /*09e0*/  IADD3 R8, P2, PT, R8, 0x4, RZ ;  /* 0x0000000408087810 */ /* 0x000fe40007f5e0ff */
[----:B0-----:R-:W-:-:S03]  /*09f0*/  IADD3 R24, P3, PT, R24, 0x20, RZ ;  /* 0x0000002018187810 */ /* 0x001fc60007f7e0ff */
[----:B------:R-:W-:Y:S02]  /*0a00*/  IMAD.X R6, RZ, RZ, R6, P2 ;  /* 0x000000ffff067224 */ /* 0x000fe400010e0606 */
[----:B------:R-:W-:Y:S01]  /*0a10*/  @!P5 DADD R18, R18, 1 ;  /* 0x3ff000001212d429 */ /* 0x000fe20000000000 */
[----:B------:R-:W-:Y:S01]  /*0a20*/  IMAD.X R25, RZ, RZ, R25, P3 ;  /* 0x000000ffff197224 */ /* 0x000fe200018e0619 */
[----:B--2---:R-:W-:-:S08]  /*0a30*/  @!P4 DADD R30, R32, -R30 ;  /* 0x00000000201ec229 */ /* 0x004fd0000000081e */
[----:B------:R-:W-:Y:S01]  /*0a40*/  @!P4 DFMA R20, R30, R30, R20 ;  /* 0x0000001e1e14c22b */ /* 0x000fe20000000014 */
[----:B------:R-:W-:-:S05]  /*0a50*/  IADD3 R22, P4, PT, R22, 0x20, RZ ;  /* 0x0000002016167810 */ /* 0x000fca0007f9e0ff */
[----:B------:R-:W-:Y:S01]  /*0a60*/  IMAD.X R23, RZ, RZ, R23, P4 ;  /* 0x000000ffff177224 */ /* 0x000fe200020e0617 */
[----:B---3--:R-:W-:-:S08]  /*0a70*/  @!P5 DADD R26, R26, -R28 ;  /* 0x000000001a1ad229 */ /* 0x008fd0000000081c */
[----:B------:R-:W-:Y:S01]  /*0a80*/  @!P5 DFMA R20, R26, R26, R20 ;  /* 0x0000001a1a14d22b */ /* 0x000fe20000000014 */
[----:B------:R-:W-:Y:S10]  /*0a90*/  BRA.U UP0, `(.L_x_13) ;  /* 0xfffffff900d47547 */ /* 0x000ff4000b83ffff */
[----:B------:R-:W-:-:S05]  /*0aa0*/  IADD3 R28, P2, PT, R10, R8, RZ ;  /* 0x000000080a1c7210 */ /* 0x000fca0007f5e0ff */
[----:B------:R-:W-:-:S08]  /*0ab0*/  IMAD.X R29, RZ, RZ, R6, P2 ;  /* 0x000000ffff1d7224 */ /* 0x000fd000010e0606 */
.L_x_12:
[----:B------:R-:W0:Y:S02]  /*0ac0*/  LDCU UR5, c[0x0][0x398] ;  /* 0x00007300ff0577ac */ /* 0x000e240008000800 */
[----:B0-----:R-:W-:-:S09]  /*0ad0*/  ULOP3.LUT UP0, URZ, UR5, 0x1, URZ, 0xc0, !UPT ;  /* 0x0000000105ff7892 */ /* 0x001fd2000f80c0ff */
[----:B------:R-:W-:Y:S05]  /*0ae0*/  BRA.U !UP0, `(.L_x_14) ;  /* 0x0000000108c87547 */ /* 0x000fea000b800000 */
[----:B------:R-:W0:Y:S01]  /*0af0*/  LDCU.64 UR6, c[0x0][0x388] ;  /* 0x00007100ff0677ac */ /* 0x000e220008000a00 */
[----:B------:R-:W-:Y:S02]  /*0b00*/  IADD3 R25, P3, PT, -R10, R12, RZ ;  /* 0x0000000c0a197210 */ /* 0x000fe40007f7e1ff */
[----:B------:R-:W-:Y:S01]  /*0b10*/  ISETP.GE.AND P2, PT, R29, RZ, PT ;  /* 0x000000ff1d00720c */ /* 0x000fe20003f46270 */
[----:B------:R-:W1:Y:S01]  /*0b20*/  LDCU.128 UR16, c[0x0][0x3a0] ;  /* 0x00007400ff1077ac */ /* 0x000e620008000c00 */
[----:B------:R-:W-:Y:S01]  /*0b30*/  IADD3 R22, P4, PT, R28, R25, RZ ;  /* 0x000000191c167210 */ /* 0x000fe20007f9e0ff */
[----:B------:R-:W2:Y:S01]  /*0b40*/  LDCU.64 UR12, c[0x0][0x390] ;  /* 0x00007200ff0c77ac */ /* 0x000ea20008000a00 */
[----:B------:R-:W3:Y:S01]  /*0b50*/  LDCU UR5, c[0x0][0x388] ;  /* 0x00007100ff0577ac */ /* 0x000ee20008000800 */
[----:B0-----:R-:W-:Y:S02]  /*0b60*/  IMAD R6, R7, UR6, RZ ;  /* 0x0000000607067c24 */ /* 0x001fe4000f8e02ff */
[----:B------:R-:W-:-:S04]  /*0b70*/  IMAD.WIDE.U32 R8, R5, UR6, R28 ;  /* 0x0000000605087c25 */ /* 0x000fc8000f8e001c */
[----:B------:R-:W-:Y:S01]  /*0b80*/  IMAD R23, R5, UR7, R6 ;  /* 0x0000000705177c24 */ /* 0x000fe2000f8e0206 */
[----:B-1----:R-:W-:Y:S01]  /*0b90*/  LEA R30, P6, R8, UR16, 0x3 ;  /* 0x00000010081e7c11 */ /* 0x002fe2000f8c18ff */
[----:B------:R-:W-:Y:S01]  /*0ba0*/  IMAD.X R6, RZ, RZ, -0x1, P3 ;  /* 0xffffffffff067424 */ /* 0x000fe200018e06ff */
[----:B--2---:R-:W-:Y:S01]  /*0bb0*/  ISETP.GE.U32.AND P5, PT, R22, UR12, PT ;  /* 0x0000000c16007c0c */ /* 0x004fe2000bfa6070 */
[----:B------:R-:W-:Y:S01]  /*0bc0*/  IMAD.IADD R9, R23, 0x1, R9 ;  /* 0x0000000117097824 */ /* 0x000fe200078e0209 */
[----:B------:R-:W-:Y:S01]  /*0bd0*/  ISETP.GE.U32.AND P3, PT, R28, UR6, PT ;  /* 0x000000061c007c0c */ /* 0x000fe2000bf66070 */
[----:B------:R-:W-:-:S03]  /*0be0*/  IMAD.X R23, R29, 0x1, R6, P4 ;  /* 0x000000011d177824 */ /* 0x000fc600020e0606 */
[----:B------:R-:W-:Y:S02]  /*0bf0*/  LEA.HI.X R31, R8, UR17, R9, 0x3, P6 ;  /* 0x00000011081f7c11 */ /* 0x000fe4000b0f1c09 */
[----:B------:R-:W-:Y:S02]  /*0c00*/  IADD3 R8, P4, PT, R28, 0x1, RZ ;  /* 0x000000011c087810 */ /* 0x000fe40007f9e0ff */
[----:B------:R-:W-:Y:S02]  /*0c10*/  IADD3 R6, P6, PT, R22, 0x1, RZ ;  /* 0x0000000116067810 */ /* 0x000fe40007fde0ff */
[----:B------:R-:W-:Y:S01]  /*0c20*/  ISETP.GE.AND.EX P5, PT, R23, UR13, PT, P5 ;  /* 0x0000000d17007c0c */ /* 0x000fe2000bfa6350 */
[----:B------:R-:W-:Y:S01]  /*0c30*/  IMAD.X R24, RZ, RZ, R29, P4 ;  /* 0x000000ffff187224 */ /* 0x000fe200020e061d */
[----:B------:R-:W-:Y:S02]  /*0c40*/  ISETP.GE.OR.EX P2, PT, R29, UR7, !P2, P3 ;  /* 0x000000071d007c0c */ /* 0x000fe4000d746730 */
[----:B---3--:R-:W-:Y:S01]  /*0c50*/  ISETP.GE.U32.AND P3, PT, R8, UR5, PT ;  /* 0x0000000508007c0c */ /* 0x008fe2000bf66070 */
[--C-:B------:R-:W-:Y:S01]  /*0c60*/  IMAD.X R8, RZ, RZ, R23.reuse, P6 ;  /* 0x000000ffff087224 */ /* 0x100fe200030e0617 */
[----:B------:R-:W-:Y:S01]  /*0c70*/  ISETP.LT.OR P5, PT, R23, RZ, P5 ;  /* 0x000000ff1700720c */ /* 0x000fe20002fa1670 */
[----:B------:R-:W-:Y:S01]  /*0c80*/  IMAD.WIDE.U32 R22, R5, UR12, R22 ;  /* 0x0000000c05167c25 */ /* 0x000fe2000f8e0016 */
[----:B------:R-:W-:-:S02]  /*0c90*/  ISETP.GE.U32.AND P4, PT, R6, UR12, PT ;  /* 0x0000000c06007c0c */ /* 0x000fc4000bf86070 */
[----:B------:R-:W-:Y:S01]  /*0ca0*/  PLOP3.LUT P2, PT, P5, P2, P1, 0xfe, 0x0 ;  /* 0x000000000000781c */ /* 0x000fe20002f45f16 */
[----:B------:R-:W-:Y:S01]  /*0cb0*/  IMAD R6, R7, UR12, RZ ;  /* 0x0000000c07067c24 */ /* 0x000fe2000f8e02ff */
[----:B------:R-:W-:Y:S02]  /*0cc0*/  ISETP.GE.AND P5, PT, R24, RZ, PT ;  /* 0x000000ff1800720c */ /* 0x000fe40003fa6270 */
[----:B------:R-:W-:Y:S01]  /*0cd0*/  ISETP.GE.AND.EX P4, PT, R8, UR13, PT, P4 ;  /* 0x0000000d08007c0c */ /* 0x000fe2000bf86340 */
[----:B------:R-:W-:Y:S01]  /*0ce0*/  IMAD R9, R5, UR13, R6 ;  /* 0x0000000d05097c24 */ /* 0x000fe2000f8e0206 */
[----:B------:R-:W-:Y:S02]  /*0cf0*/  ISETP.GE.OR.EX P3, PT, R24, UR7, !P5, P3 ;  /* 0x0000000718007c0c */ /* 0x000fe4000ef66730 */
[----:B------:R-:W-:Y:S01]  /*0d00*/  ISETP.LT.OR P4, PT, R8, RZ, P4 ;  /* 0x000000ff0800720c */ /* 0x000fe20002781670 */
[----:B------:R-:W-:Y:S01]  /*0d10*/  IMAD.IADD R9, R9, 0x1, R23 ;  /* 0x0000000109097824 */ /* 0x000fe200078e0217 */
[----:B------:R-:W-:-:S02]  /*0d20*/  LEA R8, P5, R22, UR18, 0x3 ;  /* 0x0000001216087c11 */ /* 0x000fc4000f8a18ff */
[----:B------:R-:W-:Y:S02]  /*0d30*/  PLOP3.LUT P3, PT, P4, P3, P1, 0xfe, 0x0 ;  /* 0x000000000000781c */ /* 0x000fe40002767f16 */
[----:B------:R-:W-:Y:S02]  /*0d40*/  LEA.HI.X R9, R22, UR19, R9, 0x3, P5 ;  /* 0x0000001316097c11 */ /* 0x000fe4000a8f1c09 */
[----:B------:R-:W2:Y:S04]  /*0d50*/  @!P2 LDG.E.64 R22, desc[UR10][R30.64] ;  /* 0x0000000a1e16a981 */ /* 0x000ea8000c1e1b00 */
[----:B------:R-:W2:Y:S05]  /*0d60*/  @!P2 LDG.E.64 R24, desc[UR10][R8.64] ;  /* 0x0000000a0818a981 */ /* 0x000eaa000c1e1b00 */
[----:B------:R-:W3:Y:S04]  /*0d70*/  @!P3 LDG.E.64 R26, desc[UR10][R30.64+0x8] ;  /* 0x0000080a1e1ab981 */ /* 0x000ee8000c1e1b00 */
[----:B------:R-:W3:Y:S01]  /*0d80*/  @!P3 LDG.E.64 R32, desc[UR10][R8.64+0x8] ;  /* 0x0000080a0820b981 */ /* 0x000ee2000c1e1b00 */
[----:B------:R-:W-:-:S08]  /*0d90*/  @!P2 DADD R18, R18, 1 ;  /* 0x3ff000001212a429 */ /* 0x000fd00000000000 */
[----:B------:R-:W-:Y:S02]  /*0da0*/  @!P3 DADD R18, R18, 1 ;  /* 0x3ff000001212b429 */ /* 0x000fe40000000000 */
[----:B--2---:R-:W-:-:S08]  /*0db0*/  @!P2 DADD R22, R22, -R24 ;  /* 0x000000001616a229 */ /* 0x004fd00000000818 */
[----:B------:R-:W-:Y:S01]  /*0dc0*/  @!P2 DFMA R20, R22, R22, R20 ;  /* 0x000000161614a22b */ /* 0x000fe20000000014 */
[----:B------:R-:W-:Y:S01]  /*0dd0*/  IADD3 R28, P2, PT, R28, 0x2, RZ ;  /* 0x000000021c1c7810 */ /* 0x000fe20007f5e0ff */
[----:B---3--:R-:W-:-:S04]  /*0de0*/  @!P3 DADD R26, R26, -R32 ;  /* 0x000000001a1ab229 */ /* 0x008fc80000000820 */
[----:B------:R-:W-:-:S04]  /*0df0*/  IMAD.X R29, RZ, RZ, R29, P2 ;  /* 0x000000ffff1d7224 */ /* 0x000fc800010e061d */
[----:B------:R-:W-:-:S11]  /*0e00*/  @!P3 DFMA R20, R26, R26, R20 ;  /* 0x0000001a1a14b22b */ /* 0x000fd60000000014 */
.L_x_14:
[----:B------:R-:W0:Y:S01]  /*0e10*/  LDC.64 R8, c[0x0][0x390] ;  /* 0x0000e400ff087b82 */ /* 0x000e220000000a00 */
[----:B------:R-:W-:-:S05]  /*0e20*/  IADD3 R27, P2, PT, -R10, R12, RZ ;  /* 0x0000000c0a1b7210 */ /* 0x000fca0007f5e1ff */
[----:B------:R-:W-:Y:S01]  /*0e30*/  IMAD.X R6, RZ, RZ, -0x1, P2 ;  /* 0xffffffffff067424 */ /* 0x000fe200010e06ff */
[----:B------:R-:W-:Y:S01]  /*0e40*/  IADD3 R26, P2, PT, R28, R27, RZ ;  /* 0x0000001b1c1a7210 */ /* 0x000fe20007f5e0ff */
[----:B------:R-:W1:Y:S04]  /*0e50*/  LDC.64 R22, c[0x0][0x388] ;  /* 0x0000e200ff167b82 */ /* 0x000e680000000a00 */
[C---:B------:R-:W-:Y:S01]  /*0e60*/  IMAD.X R27, R29.reuse, 0x1, R6, P2 ;  /* 0x000000011d1b7824 */ /* 0x040fe200010e0606 */
[----:B------:R-:W-:Y:S02]  /*0e70*/  ISETP.GE.AND P2, PT, R29, RZ, PT ;  /* 0x000000ff1d00720c */ /* 0x000fe40003f46270 */
[----:B0-----:R-:W-:-:S04]  /*0e80*/  ISETP.GE.U32.AND P3, PT, R26, R8, PT ;  /* 0x000000081a00720c */ /* 0x001fc80003f66070 */
[C---:B------:R-:W-:Y:S02]  /*0e90*/  ISETP.GE.AND.EX P3, PT, R27.reuse, R9, PT, P3 ;  /* 0x000000091b00720c */ /* 0x040fe40003f66330 */
[----:B-1----:R-:W-:Y:S02]  /*0ea0*/  ISETP.GE.U32.AND P4, PT, R28, R22, PT ;  /* 0x000000161c00720c */ /* 0x002fe40003f86070 */
[----:B------:R-:W-:Y:S02]  /*0eb0*/  ISETP.LT.OR P3, PT, R27, RZ, P3 ;  /* 0x000000ff1b00720c */ /* 0x000fe40001f61670 */
[----:B------:R-:W-:-:S04]  /*0ec0*/  ISETP.GE.OR.EX P2, PT, R29, R23, !P2, P4 ;  /* 0x000000171d00720c */ /* 0x000fc80005746740 */
[----:B------:R-:W-:-:S13]  /*0ed0*/  PLOP3.LUT P2, PT, P3, P2, P1, 0xfe, 0x0 ;  /* 0x000000000000781c */ /* 0x000fda0001f45f16 */
[----:B------:R-:W-:Y:S05]  /*0ee0*/  @P2 BRA `(.L_x_11) ;  /* 0x0000000000482947 */ /* 0x000fea0003800000 */
[----:B------:R-:W0:Y:S01]  /*0ef0*/  LDCU.128 UR12, c[0x0][0x3a0] ;  /* 0x00007400ff0c77ac */ /* 0x000e220008000c00 */
[-C--:B------:R-:W-:Y:S02]  /*0f00*/  IMAD R6, R7, R22.reuse, RZ ;  /* 0x0000001607067224 */ /* 0x080fe400078e02ff */
[----:B------:R-:W-:-:S04]  /*0f10*/  IMAD.WIDE.U32 R24, R5, R22, R28 ;  /* 0x0000001605187225 */ /* 0x000fc800078e001c */
[-C--:B------:R-:W-:Y:S02]  /*0f20*/  IMAD R22, R7, R8.reuse, RZ ;  /* 0x0000000807167224 */ /* 0x080fe400078e02ff */
[----:B------:R-:W-:-:S04]  /*0f30*/  IMAD.WIDE.U32 R26, R5, R8, R26 ;  /* 0x00000008051a7225 */ /* 0x000fc800078e001a */
[C---:B------:R-:W-:Y:S02]  /*0f40*/  IMAD R23, R5.reuse, R23, R6 ;  /* 0x0000001705177224 */ /* 0x040fe400078e0206 */
[----:B------:R-:W-:Y:S02]  /*0f50*/  IMAD R9, R5, R9, R22 ;  /* 0x0000000905097224 */ /* 0x000fe400078e0216 */
[----:B------:R-:W-:Y:S01]  /*0f60*/  IMAD.IADD R23, R23, 0x1, R25 ;  /* 0x0000000117177824 */ /* 0x000fe200078e0219 */
[----:B0-----:R-:W-:Y:S01]  /*0f70*/  LEA R22, P1, R24, UR12, 0x3 ;  /* 0x0000000c18167c11 */ /* 0x001fe2000f8218ff */
[----:B------:R-:W-:Y:S01]  /*0f80*/  IMAD.IADD R9, R9, 0x1, R27 ;  /* 0x0000000109097824 */ /* 0x000fe200078e021b */
[----:B------:R-:W-:Y:S02]  /*0f90*/  LEA R8, P2, R26, UR14, 0x3 ;  /* 0x0000000e1a087c11 */ /* 0x000fe4000f8418ff */
[----:B------:R-:W-:Y:S02]  /*0fa0*/  LEA.HI.X R23, R24, UR13, R23, 0x3, P1 ;  /* 0x0000000d18177c11 */ /* 0x000fe400088f1c17 */
[----:B------:R-:W-:-:S04]  /*0fb0*/  LEA.HI.X R9, R26, UR15, R9, 0x3, P2 ;  /* 0x0000000f1a097c11 */ /* 0x000fc800090f1c09 */
[----:B------:R-:W2:Y:S04]  /*0fc0*/  LDG.E.64 R22, desc[UR10][R22.64] ;  /* 0x0000000a16167981 */ /* 0x000ea8000c1e1b00 */
[----:B------:R-:W2:Y:S01]  /*0fd0*/  LDG.E.64 R8, desc[UR10][R8.64] ;  /* 0x0000000a08087981 */ /* 0x000ea2000c1e1b00 */
[----:B------:R-:W-:Y:S02]  /*0fe0*/  DADD R18, R18, 1 ;  /* 0x3ff0000012127429 */ /* 0x000fe40000000000 */
[----:B--2---:R-:W-:-:S08]  /*0ff0*/  DADD R24, R22, -R8 ;  /* 0x0000000016187229 */ /* 0x004fd00000000808 */
[----:B------:R-:W-:-:S11]  /*1000*/  DFMA R20, R24, R24, R20 ;  /* 0x000000181814722b */ /* 0x000fd60000000014 */
.L_x_11:
[----:B------:R-:W-:Y:S05]  /*1010*/  BSYNC.RECONVERGENT B2 ;  /* 0x0000000000027941 */ /* 0x000fea0003800200 */
.L_x_10:
[C---:B------:R-:W-:Y:S02]  /*1020*/  ISETP.NE.U32.AND P1, PT, R5.reuse, R0, PT ;  /* 0x000000000500720c */ /* 0x040fe40003f25070 */
[----:B------:R-:W-:Y:S02]  /*1030*/  IADD3 R5, P2, PT, R5, 0x1, RZ ;  /* 0x0000000105057810 */ /* 0x000fe40007f5e0ff */
[----:B------:R-:W-:-:S03]  /*1040*/  ISETP.NE.AND.EX P1, PT, R7, R2, PT, P1 ;  /* 0x000000020700720c */ /* 0x000fc60003f25310 */
[----:B------:R-:W-:-:S10]  /*1050*/  IMAD.X R7, RZ, RZ, R7, P2 ;  /* 0x000000ffff077224 */ /* 0x000fd400010e0607 */
[----:B------:R-:W-:Y:S05]  /*1060*/  @P1 BRA `(.L_x_15) ;  /* 0xfffffff000bc1947 */ /* 0x000fea000383ffff */
[----:B------:R-:W-:Y:S05]  /*1070*/  BSYNC.RECONVERGENT B1 ;  /* 0x0000000000017941 */ /* 0x000fea0003800200 */
.L_x_9:
[----:B------:R-:W0:Y:S01]  /*1080*/  MUFU.RCP64H R5, R19 ;  /* 0x0000001300057308 */ /* 0x000e220000001800 */
[----:B------:R-:W-:Y:S01]  /*1090*/  IMAD.MOV.U32 R4, RZ, RZ, 0x1 ;  /* 0x00000001ff047424 */ /* 0x000fe200078e00ff */
[----:B------:R-:W-:Y:S01]  /*10a0*/  FSETP.GEU.AND P1, PT, |R21|, 6.5827683646048100446e-37, PT ;  /* 0x036000001500780b */ /* 0x000fe20003f2e200 */
[----:B------:R-:W-:Y:S04]  /*10b0*/  BSSY.RECONVERGENT B1, `(.L_x_16) ;  /* 0x0000010000017945 */ /* 0x000fe80003800200 */
[----:B0-----:R-:W-:-:S08]  /*10c0*/  DFMA R6, -R18, R4, 1 ;  /* 0x3ff000001206742b */ /* 0x001fd00000000104 */
[----:B------:R-:W-:-:S08]  /*10d0*/  DFMA R6, R6, R6, R6 ;  /* 0x000000060606722b */ /* 0x000fd00000000006 */
[----:B------:R-:W-:-:S08]  /*10e0*/  DFMA R6, R4, R6, R4 ;  /* 0x000000060406722b */ /* 0x000fd00000000004 */
[----:B------:R-:W-:-:S08]  /*10f0*/  DFMA R4, -R18, R6, 1 ;  /* 0x3ff000001204742b */ /* 0x000fd00000000106 */
[----:B------:R-:W-:-:S08]  /*1100*/  DFMA R4, R6, R4, R6 ;  /* 0x000000040604722b */ /* 0x000fd00000000006 */
[----:B------:R-:W-:-:S08]  /*1110*/  DMUL R6, R20, R4 ;  /* 0x0000000414067228 */ /* 0x000fd00000000000 */
[----:B------:R-:W-:-:S08]  /*1120*/  DFMA R8, -R18, R6, R20 ;  /* 0x000000061208722b */ /* 0x000fd00000000114 */
[----:B------:R-:W-:-:S10]  /*1130*/  DFMA R4, R4, R8, R6 ;  /* 0x000000080404722b */ /* 0x000fd40000000006 */
[----:B------:R-:W-:-:S05]  /*1140*/  FFMA R0, RZ, R19, R5 ;  /* 0x00000013ff007223 */ /* 0x000fca0000000005 */
[----:B------:R-:W-:-:S13]  /*1150*/  FSETP.GT.AND P0, PT, |R0|, 1.469367938527859385e-39, PT ;  /* 0x001000000000780b */ /* 0x000fda0003f04200 */
[----:B------:R-:W-:Y:S05]  /*1160*/  @P0 BRA P1, `(.L_x_17) ;  /* 0x0000000000100947 */ /* 0x000fea0000800000 */
[----:B------:R-:W-:-:S07]  /*1170*/  MOV R0, 0x1190 ;  /* 0x0000119000007802 */ /* 0x000fce0000000f00 */
[----:B------:R-:W-:Y:S05]  /*1180*/  CALL.REL.NOINC `($__internal_0_$__cuda_sm20_div_rn_f64_full) ;  /* 0x0000000000547944 */ /* 0x000fea0003c00000 */
[----:B------:R-:W-:Y:S02]  /*1190*/  IMAD.MOV.U32 R4, RZ, RZ, R16 ;  /* 0x000000ffff047224 */ /* 0x000fe400078e0010 */
[----:B------:R-:W-:-:S07]  /*11a0*/  IMAD.MOV.U32 R5, RZ, RZ, R17 ;  /* 0x000000ffff057224 */ /* 0x000fce00078e0011 */
.L_x_17:
[----:B------:R-:W-:Y:S05]  /*11b0*/  BSYNC.RECONVERGENT B1 ;  /* 0x0000000000017941 */ /* 0x000fea0003800200 */
.L_x_16:
[----:B------:R-:W-:Y:S02]  /*11c0*/  IMAD.MOV.U32 R6, RZ, RZ, R4 ;  /* 0x000000ffff067224 */ /* 0x000fe400078e0004 */
[----:B------:R-:W-:-:S07]  /*11d0*/  IMAD.MOV.U32 R7, RZ, RZ, R5 ;  /* 0x000000ffff077224 */ /* 0x000fce00078e0005 */
.L_x_8:
[----:B------:R-:W-:Y:S05]  /*11e0*/  BSYNC.RECONVERGENT B0 ;  /* 0x0000000000007941 */ /* 0x000fea0003800200 */
.L_x_7:
[----:B------:R-:W0:Y:S01]  /*11f0*/  LDCU.64 UR12, c[0x0][0x388] ;  /* 0x00007100ff0c77ac */ /* 0x000e220008000a00 */
[----:B------:R-:W-:Y:S02]  /*1200*/  IMAD.MOV.U32 R11, RZ, RZ, RZ ;  /* 0x000000ffff0b7224 */ /* 0x000fe400078e00ff */
[----:B------:R-:W-:Y:S01]  /*1210*/  IMAD.MOV.U32 R13, RZ, RZ, RZ ;  /* 0x000000ffff0d7224 */ /* 0x000fe200078e00ff */
[----:B------:R-:W1:Y:S01]  /*1220*/  LDCU.64 UR14, c[0x0][0x390] ;  /* 0x00007200ff0e77ac */ /* 0x000e620008000a00 */
[----:B------:R-:W2:Y:S01]  /*1230*/  LDCU.64 UR6, c[0x0][0x3b0] ;  /* 0x00007600ff0677ac */ /* 0x000ea20008000a00 */
[----:B0-----:R-:W-:-:S04]  /*1240*/  IMAD.WIDE.U32 R10, R3, UR12, R10 ;  /* 0x0000000c030a7c25 */ /* 0x001fc8000f8e000a */
[----:B------:R-:W-:Y:S02]  /*1250*/  IMAD R3, R3, UR13, R11 ;  /* 0x0000000d03037c24 */ /* 0x000fe4000f8e020b */
[----:B-1----:R-:W-:-:S04]  /*1260*/  IMAD.WIDE.U32 R12, R10, UR14, R12 ;  /* 0x0000000e0a0c7c25 */ /* 0x002fc8000f8e000c */
[----:B------:R-:W-:Y:S01]  /*1270*/  IMAD R3, R3, UR14, RZ ;  /* 0x0000000e03037c24 */ /* 0x000fe2000f8e02ff */
[----:B--2---:R-:W-:-:S03]  /*1280*/  LEA R2, P0, R12, UR6, 0x3 ;  /* 0x000000060c027c11 */ /* 0x004fc6000f8018ff */
[----:B------:R-:W-:-:S04]  /*1290*/  IMAD R3, R10, UR15, R3 ;  /* 0x0000000f0a037c24 */ /* 0x000fc8000f8e0203 */
[----:B------:R-:W-:-:S05]  /*12a0*/  IMAD.IADD R3, R13, 0x1, R3 ;  /* 0x000000010d037824 */ /* 0x000fca00078e0203 */
[----:B------:R-:W-:-:S05]  /*12b0*/  LEA.HI.X R3, R12, UR7, R3, 0x3, P0 ;  /* 0x000000070c037c11 */ /* 0x000fca00080f1c03 */
[----:B------:R-:W-:Y:S01]  /*12c0*/  STG.E.64 desc[UR10][R2.64], R6 ;  /* 0x0000000602007986 */ /* 0x000fe2000c101b0a */
[----:B------:R-:W-:Y:S05]  /*12d0*/  EXIT ;  /* 0x000000000000794d */ /* 0x000fea0003800000 */
        .weak           $__internal_0_$__cuda_sm20_div_rn_f64_full
        .type           $__internal_0_$__cuda_sm20_div_rn_f64_full,@function
        .size           $__internal_0_$__cuda_sm20_div_rn_f64_full,(.L_x_96 - $__internal_0_$__cuda_sm20_div_rn_f64_full)
$__internal_0_$__cuda_sm20_div_rn_f64_full:
[C---:B------:R-:W-:Y:S01]  /*12e0*/  FSETP.GEU.AND P0, PT, |R19|.reuse, 1.469367938527859385e-39, PT ;  /* 0x001000001300780b */ /* 0x040fe20003f0e200 */
[--C-:B------:R-:W-:Y:S01]  /*12f0*/  IMAD.MOV.U32 R6, RZ, RZ, R18.reuse ;  /* 0x000000ffff067224 */ /* 0x100fe200078e0012 */
[----:B------:R-:W-:Y:S01]  /*1300*/  LOP3.LUT R4, R19, 0x800fffff, RZ, 0xc0, !PT ;  /* 0x800fffff13047812 */ /* 0x000fe200078ec0ff */
[----:B------:R-:W-:Y:S01]  /*1310*/  IMAD.MOV.U32 R7, RZ, RZ, R19 ;  /* 0x000000ffff077224 */ /* 0x000fe200078e0013 */
[C---:B------:R-:W-:Y:S01]  /*1320*/  FSETP.GEU.AND P2, PT, |R21|.reuse, 1.469367938527859385e-39, PT ;  /* 0x001000001500780b */ /* 0x040fe20003f4e200 */
[----:B------:R-:W-:Y:S01]  /*1330*/  IMAD.MOV.U32 R8, RZ, RZ, 0x1 ;  /* 0x00000001ff087424 */ /* 0x000fe200078e00ff */
[----:B------:R-:W-:Y:S01]  /*1340*/  LOP3.LUT R5, R4, 0x3ff00000, RZ, 0xfc, !PT ;  /* 0x3ff0000004057812 */ /* 0x000fe200078efcff */
[----:B------:R-:W-:Y:S01]  /*1350*/  IMAD.MOV.U32 R4, RZ, RZ, R18 ;  /* 0x000000ffff047224 */ /* 0x000fe200078e0012 */
[----:B------:R-:W-:Y:S01]  /*1360*/  LOP3.LUT R2, R21, 0x7ff00000, RZ, 0xc0, !PT ;  /* 0x7ff0000015027812 */ /* 0x000fe200078ec0ff */
[----:B------:R-:W-:Y:S01]  /*1370*/  IMAD.MOV.U32 R16, RZ, RZ, 0x1ca00000 ;  /* 0x1ca00000ff107424 */ /* 0x000fe200078e00ff */
[----:B------:R-:W-:Y:S01]  /*1380*/  LOP3.LUT R24, R19, 0x7ff00000, RZ, 0xc0, !PT ;  /* 0x7ff0000013187812 */ /* 0x000fe200078ec0ff */
[----:B------:R-:W-:Y:S02]  /*1390*/  BSSY.RECONVERGENT B2, `(.L_x_18) ;  /* 0x000004e000027945 */ /* 0x000fe40003800200 */
[----:B------:R-:W-:Y:S01]  /*13a0*/  @!P0 DMUL R4, R6, 8.98846567431157953865e+307 ;  /* 0x7fe0000006048828 */ /* 0x000fe20000000000 */
[----:B------:R-:W-:Y:S01]  /*13b0*/  ISETP.GE.U32.AND P1, PT, R2, R24, PT ;  /* 0x000000180200720c */ /* 0x000fe20003f26070 */
[----:B------:R-:W-:-:S02]  /*13c0*/  IMAD.MOV.U32 R25, RZ, RZ, R2 ;  /* 0x000000ffff197224 */ /* 0x000fc400078e0002 */
[----:B------:R-:W-:Y:S02]  /*13d0*/  @!P2 LOP3.LUT R17, R7, 0x7ff00000, RZ, 0xc0, !PT ;  /* 0x7ff000000711a812 */ /* 0x000fe400078ec0ff */
[----:B------:R-:W0:Y:S02]  /*13e0*/  MUFU.RCP64H R9, R5 ;  /* 0x0000000500097308 */ /* 0x000e240000001800 */
[----:B------:R-:W-:Y:S02]  /*13f0*/  @!P2 ISETP.GE.U32.AND P3, PT, R2, R17, PT ;  /* 0x000000110200a20c */ /* 0x000fe40003f66070 */
[----:B------:R-:W-:-:S05]  /*1400*/  @!P0 LOP3.LUT R24, R5, 0x7ff00000, RZ, 0xc0, !PT ;  /* 0x7ff0000005188812 */ /* 0x000fca00078ec0ff */
[----:B------:R-:W-:Y:S01]  /*1410*/  VIADD R26, R24, 0xffffffff ;  /* 0xffffffff181a7836 */ /* 0x000fe20000000000 */
[----:B0-----:R-:W-:-:S08]  /*1420*/  DFMA R14, R8, -R4, 1 ;  /* 0x3ff00000080e742b */ /* 0x001fd00000000804 */
[----:B------:R-:W-:-:S08]  /*1430*/  DFMA R14, R14, R14, R14 ;  /* 0x0000000e0e0e722b */ /* 0x000fd0000000000e */
[----:B------:R-:W-:Y:S01]  /*1440*/  DFMA R18, R8, R14, R8 ;  /* 0x0000000e0812722b */ /* 0x000fe20000000008 */
[C---:B------:R-:W-:Y:S01]  /*1450*/  @!P2 SEL R15, R16.reuse, 0x63400000, !P3 ;  /* 0x63400000100fa807 */ /* 0x040fe20005800000 */
[----:B------:R-:W-:Y:S01]  /*1460*/  IMAD.MOV.U32 R8, RZ, RZ, R20 ;  /* 0x000000ffff087224 */ /* 0x000fe200078e0014 */
[----:B------:R-:W-:Y:S01]  /*1470*/  SEL R9, R16, 0x63400000, !P1 ;  /* 0x6340000010097807 */ /* 0x000fe20004800000 */
[----:B------:R-:W-:Y:S01]  /*1480*/  @!P2 IMAD.MOV.U32 R14, RZ, RZ, RZ ;  /* 0x000000ffff0ea224 */ /* 0x000fe200078e00ff */
[--C-:B------:R-:W-:Y:S02]  /*1490*/  @!P2 LOP3.LUT R15, R15, 0x80000000, R21.reuse, 0xf8, !PT ;  /* 0x800000000f0fa812 */ /* 0x100fe400078ef815 */
[----:B------:R-:W-:Y:S01]  /*14a0*/  LOP3.LUT R9, R9, 0x800fffff, R21, 0xf8, !PT ;  /* 0x800fffff09097812 */ /* 0x000fe200078ef815 */
[----:B------:R-:W-:Y:S01]  /*14b0*/  DFMA R22, R18, -R4, 1 ;  /* 0x3ff000001216742b */ /* 0x000fe20000000804 */
[----:B------:R-:W-:-:S06]  /*14c0*/  @!P2 LOP3.LUT R15, R15, 0x100000, RZ, 0xfc, !PT ;  /* 0x001000000f0fa812 */ /* 0x000fcc00078efcff */
[----:B------:R-:W-:Y:S02]  /*14d0*/  @!P2 DFMA R8, R8, 2, -R14 ;  /* 0x400000000808a82b */ /* 0x000fe4000000080e */
[----:B------:R-:W-:-:S08]  /*14e0*/  DFMA R22, R18, R22, R18 ;  /* 0x000000161216722b */ /* 0x000fd00000000012 */
[----:B------:R-:W-:Y:S01]  /*14f0*/  @!P2 LOP3.LUT R25, R9, 0x7ff00000, RZ, 0xc0, !PT ;  /* 0x7ff000000919a812 */ /* 0x000fe200078ec0ff */
[----:B------:R-:W-:-:S04]  /*1500*/  DMUL R14, R22, R8 ;  /* 0x00000008160e7228 */ /* 0x000fc80000000000 */
[----:B------:R-:W-:-:S04]  /*1510*/  VIADD R17, R25, 0xffffffff ;  /* 0xffffffff19117836 */ /* 0x000fc80000000000 */
[----:B------:R-:W-:Y:S01]  /*1520*/  DFMA R18, R14, -R4, R8 ;  /* 0x800000040e12722b */ /* 0x000fe20000000008 */
[----:B------:R-:W-:-:S04]  /*1530*/  ISETP.GT.U32.AND P0, PT, R17, 0x7feffffe, PT ;  /* 0x7feffffe1100780c */ /* 0x000fc80003f04070 */
[----:B------:R-:W-:-:S03]  /*1540*/  ISETP.GT.U32.OR P0, PT, R26, 0x7feffffe, P0 ;  /* 0x7feffffe1a00780c */ /* 0x000fc60000704470 */
[----:B------:R-:W-:-:S10]  /*1550*/  DFMA R14, R22, R18, R14 ;  /* 0x00000012160e722b */ /* 0x000fd4000000000e */
[----:B------:R-:W-:Y:S05]  /*1560*/  @P0 BRA `(.L_x_19) ;  /* 0x00000000006c0947 */ /* 0x000fea0003800000 */
[----:B------:R-:W-:Y:S01]  /*1570*/  LOP3.LUT R19, R7, 0x7ff00000, RZ, 0xc0, !PT ;  /* 0x7ff0000007137812 */ /* 0x000fe200078ec0ff */
[----:B------:R-:W-:-:S03]  /*1580*/  IMAD.MOV.U32 R18, RZ, RZ, RZ ;  /* 0x000000ffff127224 */ /* 0x000fc600078e00ff */
[CC--:B------:R-:W-:Y:S02]  /*1590*/  VIADDMNMX R17, R2.reuse, -R19.reuse, 0xb9600000, !PT ;  /* 0xb960000002117446 */ /* 0x0c0fe40007800913 */
[----:B------:R-:W-:Y:S02]  /*15a0*/  ISETP.GE.U32.AND P0, PT, R2, R19, PT ;  /* 0x000000130200720c */ /* 0x000fe40003f06070 */
[----:B------:R-:W-:Y:S02]  /*15b0*/  VIMNMX R17, PT, PT, R17, 0x46a00000, PT ;  /* 0x46a0000011117848 */ /* 0x000fe40003fe0100 */
[----:B------:R-:W-:-:S05]  /*15c0*/  SEL R2, R16, 0x63400000, !P0 ;  /* 0x6340000010027807 */ /* 0x000fca0004000000 */
[----:B------:R-:W-:-:S04]  /*15d0*/  IMAD.IADD R2, R17, 0x1, -R2 ;  /* 0x0000000111027824 */ /* 0x000fc800078e0a02 */
[----:B------:R-:W-:-:S06]  /*15e0*/  VIADD R19, R2, 0x7fe00000 ;  /* 0x7fe0000002137836 */ /* 0x000fcc0000000000 */
[----:B------:R-:W-:-:S10]  /*15f0*/  DMUL R16, R14, R18 ;  /* 0x000000120e107228 */ /* 0x000fd40000000000 */
[----:B------:R-:W-:-:S13]  /*1600*/  FSETP.GTU.AND P0, PT, |R17|, 1.469367938527859385e-39, PT ;  /* 0x001000001100780b */ /* 0x000fda0003f0c200 */
[----:B------:R-:W-:Y:S05]  /*1610*/  @P0 BRA `(.L_x_20) ;  /* 0x0000000000940947 */ /* 0x000fea0003800000 */
[----:B------:R-:W-:Y:S01]  /*1620*/  DFMA R4, R14, -R4, R8 ;  /* 0x800000040e04722b */ /* 0x000fe20000000008 */
[----:B------:R-:W-:-:S09]  /*1630*/  IMAD.MOV.U32 R18, RZ, RZ, RZ ;  /* 0x000000ffff127224 */ /* 0x000fd200078e00ff */
[C---:B------:R-:W-:Y:S02]  /*1640*/  FSETP.NEU.AND P0, PT, R5.reuse, RZ, PT ;  /* 0x000000ff0500720b */ /* 0x040fe40003f0d000 */
[----:B------:R-:W-:-:S04]  /*1650*/  LOP3.LUT R7, R5, 0x80000000, R7, 0x48, !PT ;  /* 0x8000000005077812 */ /* 0x000fc800078e4807 */
[----:B------:R-:W-:-:S07]  /*1660*/  LOP3.LUT R19, R7, R19, RZ, 0xfc, !PT ;  /* 0x0000001307137212 */ /* 0x000fce00078efcff */
[----:B------:R-:W-:Y:S05]  /*1670*/  @!P0 BRA `(.L_x_20) ;  /* 0x00000000007c8947 */ /* 0x000fea0003800000 */
[----:B------:R-:W-:Y:S02]  /*1680*/  IMAD.MOV R5, RZ, RZ, -R2 ;  /* 0x000000ffff057224 */ /* 0x000fe400078e0a02 */
[----:B------:R-:W-:-:S06]  /*1690*/  IMAD.MOV.U32 R4, RZ, RZ, RZ ;  /* 0x000000ffff047224 */ /* 0x000fcc00078e00ff */
[----:B------:R-:W-:Y:S02]  /*16a0*/  DFMA R4, R16, -R4, R14 ;  /* 0x800000041004722b */ /* 0x000fe4000000000e */
[----:B------:R-:W-:-:S04]  /*16b0*/  DMUL.RP R14, R14, R18 ;  /* 0x000000120e0e7228 */ /* 0x000fc80000008000 */
[----:B------:R-:W-:-:S04]  /*16c0*/  IADD3 R4, PT, PT, -R2, -0x43300000, RZ ;  /* 0xbcd0000002047810 */ /* 0x000fc80007ffe1ff */
[----:B------:R-:W-:Y:S02]  /*16d0*/  FSETP.NEU.AND P0, PT, |R5|, R4, PT ;  /* 0x000000040500720b */ /* 0x000fe40003f0d200 */
[----:B------:R-:W-:Y:S02]  /*16e0*/  LOP3.LUT R7, R15, R7, RZ, 0x3c, !PT ;  /* 0x000000070f077212 */ /* 0x000fe400078e3cff */
[----:B------:R-:W-:Y:S02]  /*16f0*/  FSEL R16, R14, R16, !P0 ;  /* 0x000000100e107208 */ /* 0x000fe40004000000 */
[----:B------:R-:W-:Y:S01]  /*1700*/  FSEL R17, R7, R17, !P0 ;  /* 0x0000001107117208 */ /* 0x000fe20004000000 */
[----:B------:R-:W-:Y:S06]  /*1710*/  BRA `(.L_x_20) ;  /* 0x0000000000547947 */ /* 0x000fec0003800000 */
.L_x_19:
[----:B------:R-:W-:-:S14]  /*1720*/  DSETP.NAN.AND P0, PT, R20, R20, PT ;  /* 0x000000141400722a */ /* 0x000fdc0003f08000 */
[----:B------:R-:W-:Y:S05]  /*1730*/  @P0 BRA `(.L_x_21) ;  /* 0x0000000000440947 */ /* 0x000fea0003800000 */
[----:B------:R-:W-:-:S14]  /*1740*/  DSETP.NAN.AND P0, PT, R6, R6, PT ;  /* 0x000000060600722a */ /* 0x000fdc0003f08000 */
[----:B------:R-:W-:Y:S05]  /*1750*/  @P0 BRA `(.L_x_22) ;  /* 0x0000000000300947 */ /* 0x000fea0003800000 */
[----:B------:R-:W-:Y:S01]  /*1760*/  ISETP.NE.AND P0, PT, R25, R24, PT ;  /* 0x000000181900720c */ /* 0x000fe20003f05270 */
[----:B------:R-:W-:Y:S02]  /*1770*/  IMAD.MOV.U32 R16, RZ, RZ, 0x0 ;  /* 0x00000000ff107424 */ /* 0x000fe400078e00ff */
[----:B------:R-:W-:-:S10]  /*1780*/  IMAD.MOV.U32 R17, RZ, RZ, -0x80000 ;  /* 0xfff80000ff117424 */ /* 0x000fd400078e00ff */
[----:B------:R-:W-:Y:S05]  /*1790*/  @!P0 BRA `(.L_x_20) ;  /* 0x0000000000348947 */ /* 0x000fea0003800000 */
[----:B------:R-:W-:Y:S02]  /*17a0*/  ISETP.NE.AND P0, PT, R25, 0x7ff00000, PT ;  /* 0x7ff000001900780c */ /* 0x000fe40003f05270 */
[----:B------:R-:W-:Y:S02]  /*17b0*/  LOP3.LUT R17, R21, 0x80000000, R7, 0x48, !PT ;  /* 0x8000000015117812 */ /* 0x000fe400078e4807 */
[----:B------:R-:W-:-:S13]  /*17c0*/  ISETP.EQ.OR P0, PT, R24, RZ, !P0 ;  /* 0x000000ff1800720c */ /* 0x000fda0004702670 */
[----:B------:R-:W-:Y:S01]  /*17d0*/  @P0 LOP3.LUT R2, R17, 0x7ff00000, RZ, 0xfc, !PT ;  /* 0x7ff0000011020812 */ /* 0x000fe200078efcff */
[----:B------:R-:W-:Y:S02]  /*17e0*/  @!P0 IMAD.MOV.U32 R16, RZ, RZ, RZ ;  /* 0x000000ffff108224 */ /* 0x000fe400078e00ff */
[----:B------:R-:W-:Y:S02]  /*17f0*/  @P0 IMAD.MOV.U32 R16, RZ, RZ, RZ ;  /* 0x000000ffff100224 */ /* 0x000fe400078e00ff */
[----:B------:R-:W-:Y:S01]  /*1800*/  @P0 IMAD.MOV.U32 R17, RZ, RZ, R2 ;  /* 0x000000ffff110224 */ /* 0x000fe200078e0002 */
[----:B------:R-:W-:Y:S06]  /*1810*/  BRA `(.L_x_20) ;  /* 0x0000000000147947 */ /* 0x000fec0003800000 */
.L_x_22:
[----:B------:R-:W-:Y:S01]  /*1820*/  LOP3.LUT R17, R7, 0x80000, RZ, 0xfc, !PT ;  /* 0x0008000007117812 */ /* 0x000fe200078efcff */
[----:B------:R-:W-:Y:S01]  /*1830*/  IMAD.MOV.U32 R16, RZ, RZ, R6 ;  /* 0x000000ffff107224 */ /* 0x000fe200078e0006 */
[----:B------:R-:W-:Y:S06]  /*1840*/  BRA `(.L_x_20) ;  /* 0x0000000000087947 */ /* 0x000fec0003800000 */
.L_x_21:
[----:B------:R-:W-:Y:S01]  /*1850*/  LOP3.LUT R17, R21, 0x80000, RZ, 0xfc, !PT ;  /* 0x0008000015117812 */ /* 0x000fe200078efcff */
[----:B------:R-:W-:-:S07]  /*1860*/  IMAD.MOV.U32 R16, RZ, RZ, R20 ;  /* 0x000000ffff107224 */ /* 0x000fce00078e0014 */
.L_x_20:
[----:B------:R-:W-:Y:S05]  /*1870*/  BSYNC.RECONVERGENT B2 ;  /* 0x0000000000027941 */ /* 0x000fea0003800200 */
.L_x_18:
[----:B------:R-:W-:Y:S02]  /*1880*/  IMAD.MOV.U32 R4, RZ, RZ, R0 ;  /* 0x000000ffff047224 */ /* 0x000fe400078e0000 */
[----:B------:R-:W-:-:S04]  /*1890*/  IMAD.MOV.U32 R5, RZ, RZ, 0x0 ;  /* 0x00000000ff057424 */ /* 0x000fc800078e00ff */
[----:B------:R-:W-:Y:S05]  /*18a0*/  RET.REL.NODEC R4 `(_Z21get_patch_similarity2llllPKdS0_Pd) ;  /* 0xffffffe404d47950 */ /* 0x000fea0003c3ffff */
.L_x_23:
        /* <DEDUP_REMOVED lines=13> */
.L_x_96:


//--------------------- .text._Z20get_patch_similarityllllPKdPd --------------------------
	.section	.text._Z20get_patch_similarityllllPKdPd,"ax",@progbits
	.align	128
        .global         _Z20get_patch_similarityllllPKdPd
        .type           _Z20get_patch_similarityllllPKdPd,@function
        .size           _Z20get_patch_similarityllllPKdPd,(.L_x_97 - _Z20get_patch_similarityllllPKdPd)
        .other          _Z20get_patch_similarityllllPKdPd,@"STO_CUDA_ENTRY STV_DEFAULT"
_Z20get_patch_similarityllllPKdPd:
.text._Z20get_patch_similarityllllPKdPd:
[----:B------:R-:W-:Y:S01]  /*0000*/  LDC R1, c[0x0][0x37c] ;  /* 0x0000df00ff017b82 */ /* 0x000fe20000000800 */
[----:B------:R-:W0:Y:S07]  /*0010*/  S2R R9, SR_TID.X ;  /* 0x0000000000097919 */ /* 0x000e2e0000002100 */
[----:B------:R-:W1:Y:S01]  /*0020*/  LDC R0, c[0x0][0x364] ;  /* 0x0000d900ff007b82 */ /* 0x000e620000000800 */
[----:B------:R-:W2:Y:S01]  /*0030*/  LDCU.128 UR8, c[0x0][0x380] ;  /* 0x00007000ff0877ac */ /* 0x000ea20008000c00 */
[----:B------:R-:W1:Y:S01]  /*0040*/  S2R R3, SR_TID.Y ;  /* 0x0000000000037919 */ /* 0x000e620000002200 */
[----:B------:R-:W3:Y:S01]  /*0050*/  LDCU.64 UR14, c[0x0][0x390] ;  /* 0x00007200ff0e77ac */ /* 0x000ee20008000a00 */
[----:B------:R-:W4:Y:S04]  /*0060*/  S2R R11, SR_TID.Z ;  /* 0x00000000000b7919 */ /* 0x000f280000002300 */
[----:B------:R-:W0:Y:S08]  /*0070*/  S2UR UR5, SR_CTAID.X ;  /* 0x00000000000579c3 */ /* 0x000e300000002500 */
[----:B------:R-:W0:Y:S08]  /*0080*/  LDC R8, c[0x0][0x360] ;  /* 0x0000d800ff087b82 */ /* 0x000e300000000800 */
[----:B------:R-:W1:Y:S08]  /*0090*/  S2UR UR4, SR_CTAID.Y ;  /* 0x00000000000479c3 */ /* 0x000e700000002600 */
[----:B------:R-:W4:Y:S08]  /*00a0*/  S2UR UR6, SR_CTAID.Z ;  /* 0x00000000000679c3 */ /* 0x000f300000002700 */
[----:B------:R-:W4:Y:S01]  /*00b0*/  LDC R10, c[0x0][0x368] ;  /* 0x0000da00ff0a7b82 */ /* 0x000f220000000800 */
[----:B0-----:R-:W-:-:S05]  /*00c0*/  IMAD R8, R8, UR5, R9 ;  /* 0x0000000508087c24 */ /* 0x001fca000f8e0209 */
[----:B--2---:R-:W-:Y:S01]  /*00d0*/  ISETP.GE.U32.AND P0, PT, R8, UR10, PT ;  /* 0x0000000a08007c0c */ /* 0x004fe2000bf06070 */
[----:B-1----:R-:W-:-:S03]  /*00e0*/  IMAD R0, R0, UR4, R3 ;  /* 0x0000000400007c24 */ /* 0x002fc6000f8e0203 */
[----:B------:R-:W-:Y:S02]  /*00f0*/  ISETP.GE.AND.EX P0, PT, RZ, UR11, PT, P0 ;  /* 0x0000000bff007c0c */ /* 0x000fe4000bf06300 */
[----:B------:R-:W-:-:S04]  /*0100*/  ISETP.GE.U32.AND P1, PT, R0, UR8, PT ;  /* 0x0000000800007c0c */ /* 0x000fc8000bf26070 */
[----:B------:R-:W-:Y:S01]  /*0110*/  ISETP.GE.OR.EX P0, PT, RZ, UR9, P0, P1 ;  /* 0x00000009ff007c0c */ /* 0x000fe20008706710 */
[----:B----4-:R-:W-:-:S05]  /*0120*/  IMAD R10, R10, UR6, R11 ;  /* 0x000000060a0a7c24 */ /* 0x010fca000f8e020b */
[----:B---3--:R-:W-:-:S04]  /*0130*/  ISETP.GE.U32.AND P2, PT, R10, UR14, PT ;  /* 0x0000000e0a007c0c */ /* 0x008fc8000bf46070 */
[----:B------:R-:W-:-:S13]  /*0140*/  ISETP.GE.OR.EX P0, PT, RZ, UR15, P0, P2 ;  /* 0x0000000fff007c0c */ /* 0x000fda0008706720 */
[----:B------:R-:W-:Y:S05]  /*0150*/  @P0 EXIT ;  /* 0x000000000000094d */ /* 0x000fea0003800000 */
[----:B------:R-:W0:Y:S01]  /*0160*/  LDCU.64 UR16, c[0x0][0x398] ;  /* 0x00007300ff1077ac */ /* 0x000e220008000a00 */
[----:B------:R-:W-:Y:S02]  /*0170*/  IMAD.U32 R2, RZ, RZ, UR10 ;  /* 0x0000000aff027e24 */ /* 0x000fe4000f8e00ff */
[----:B------:R-:W-:Y:S01]  /*0180*/  IMAD.U32 R24, RZ, RZ, UR14 ;  /* 0x0000000eff187e24 */ /* 0x000fe2000f8e00ff */
[----:B------:R-:W-:Y:S02]  /*0190*/  UIADD3 UR5, UP0, UPT, UR8, -0x1, URZ ;  /* 0xffffffff08057890 */ /* 0x000fe4000ff1e0ff */
[----:B------:R-:W-:Y:S02]  /*01a0*/  UIMAD UR4, UR15, UR10, URZ ;  /* 0x0000000a0f0472a4 */ /* 0x000fe4000f8e02ff */
[----:B------:R-:W-:Y:S02]  /*01b0*/  UIADD3.X UR6, UPT, UPT, UR9, -0x1, URZ, UP0, !UPT ;  /* 0xffffffff09067890 */ /* 0x000fe400087fe4ff */
[----:B------:R-:W-:-:S02]  /*01c0*/  UIMAD.WIDE.U32 UR8, UR14, UR10, URZ ;  /* 0x0000000a0e0872a5 */ /* 0x000fc4000f8e00ff */
[----:B------:R-:W-:Y:S01]  /*01d0*/  UIMAD UR4, UR11, UR14, UR4 ;  /* 0x0000000e0b0472a4 */ /* 0x000fe2000f8e0204 */
[----:B------:R-:W1:Y:S01]  /*01e0*/  LDCU.64 UR18, c[0x0][0x3a0] ;  /* 0x00007400ff1277ac */ /* 0x000e620008000a00 */
[----:B0-----:R-:W-:Y:S01]  /*01f0*/  IADD3 R25, P0, PT, R8, UR16, RZ ;  /* 0x0000001008197c10 */ /* 0x001fe2000ff1e0ff */
[----:B------:R-:W-:Y:S02]  /*0200*/  ULOP3.LUT UR7, URZ, UR16, URZ, 0x33, !UPT ;  /* 0x00000010ff077292 */ /* 0x000fe4000f8e33ff */
[----:B------:R-:W-:Y:S01]  /*0210*/  IADD3 R19, P5, PT, R10, UR16, RZ ;  /* 0x000000100a137c10 */ /* 0x000fe2000ffbe0ff */
[----:B------:R-:W-:Y:S01]  /*0220*/  ULOP3.LUT UR12, URZ, UR17, URZ, 0x33, !UPT ;  /* 0x00000011ff0c7292 */ /* 0x000fe2000f8e33ff */
[----:B------:R-:W-:Y:S01]  /*0230*/  IADD3 R5, P1, P2, R25, 0x1, -R2 ;  /* 0x0000000119057810 */ /* 0x000fe20007a3e802 */
[----:B------:R-:W-:Y:S01]  /*0240*/  IMAD.X R2, RZ, RZ, UR17, P0 ;  /* 0x00000011ff027e24 */ /* 0x000fe200080e06ff */
[----:B------:R-:W-:Y:S01]  /*0250*/  IADD3 R24, P3, P4, R19, 0x1, -R24 ;  /* 0x0000000113187810 */ /* 0x000fe20007c7e818 */
[----:B------:R-:W-:Y:S01]  /*0260*/  IMAD.X R14, RZ, RZ, UR17, P5 ;  /* 0x00000011ff0e7e24 */ /* 0x000fe2000a8e06ff */
[----:B------:R-:W-:-:S02]  /*0270*/  UIADD3 UR4, UPT, UPT, UR9, UR4, URZ ;  /* 0x0000000409047290 */ /* 0x000fc4000fffe0ff */
[----:B------:R-:W-:Y:S02]  /*0280*/  IADD3.X R4, PT, PT, R2, ~UR11, RZ, P1, P2 ;  /* 0x8000000b02047c10 */ /* 0x000fe40008fe44ff */
[----:B------:R-:W-:Y:S02]  /*0290*/  IADD3 R16, P1, PT, R8, UR7, RZ ;  /* 0x0000000708107c10 */ /* 0x000fe4000ff3e0ff */
[----:B------:R-:W-:Y:S02]  /*02a0*/  IADD3 R22, P2, PT, R10, UR7, RZ ;  /* 0x000000070a167c10 */ /* 0x000fe4000ff5e0ff */
[----:B------:R-:W-:Y:S01]  /*02b0*/  ISETP.GT.U32.AND P0, PT, R5, R24, PT ;  /* 0x000000180500720c */ /* 0x000fe20003f04070 */
[----:B------:R-:W-:Y:S01]  /*02c0*/  IMAD.X R17, RZ, RZ, UR12, P1 ;  /* 0x0000000cff117e24 */ /* 0x000fe200088e06ff */
[----:B------:R-:W-:Y:S01]  /*02d0*/  IADD3.X R3, PT, PT, R14, ~UR15, RZ, P3, P4 ;  /* 0x8000000f0e037c10 */ /* 0x000fe20009fe84ff */
[----:B------:R-:W-:Y:S01]  /*02e0*/  IMAD.X R23, RZ, RZ, UR12, P2 ;  /* 0x0000000cff177e24 */ /* 0x000fe200090e06ff */
[----:B------:R-:W-:-:S02]  /*02f0*/  IADD3 R7, P3, PT, R0, UR7, RZ ;  /* 0x0000000700077c10 */ /* 0x000fc4000ff7e0ff */
[----:B------:R-:W-:-:S04]  /*0300*/  ISETP.GT.AND.EX P0, PT, R4, R3, PT, P0 ;  /* 0x000000030400720c */ /* 0x000fc80003f04300 */
[----:B------:R-:W-:Y:S02]  /*0310*/  SEL R3, R4, R3, P0 ;  /* 0x0000000304037207 */ /* 0x000fe40000000000 */
[----:B------:R-:W-:Y:S02]  /*0320*/  SEL R24, R5, R24, P0 ;  /* 0x0000001805187207 */ /* 0x000fe40000000000 */
[----:B------:R-:W-:Y:S02]  /*0330*/  LOP3.LUT R4, R17, R23, RZ, 0xfc, !PT ;  /* 0x0000001711047212 */ /* 0x000fe400078efcff */
[----:B------:R-:W-:Y:S02]  /*0340*/  IADD3 R5, P1, PT, R0, UR16, RZ ;  /* 0x0000001000057c10 */ /* 0x000fe4000ff3e0ff */
[----:B------:R-:W-:Y:S02]  /*0350*/  ISETP.GE.AND P2, PT, R4, RZ, PT ;  /* 0x000000ff0400720c */ /* 0x000fe40003f46270 */
[----:B------:R-:W-:Y:S01]  /*0360*/  ISETP.LT.U32.AND P0, PT, R5, UR5, PT ;  /* 0x0000000505007c0c */ /* 0x000fe2000bf01070 */
[----:B------:R-:W-:Y:S01]  /*0370*/  IMAD.X R6, RZ, RZ, UR17, P1 ;  /* 0x00000011ff067e24 */ /* 0x000fe200088e06ff */
[----:B------:R-:W-:-:S04]  /*0380*/  ISETP.GT.U32.AND P1, PT, R24, RZ, PT ;  /* 0x000000ff1800720c */ /* 0x000fc80003f24070 */
[----:B------:R-:W-:Y:S02]  /*0390*/  ISETP.GT.AND.EX P1, PT, R3, RZ, PT, P1 ;  /* 0x000000ff0300720c */ /* 0x000fe40003f24310 */
[----:B------:R-:W-:Y:S02]  /*03a0*/  ISETP.LT.AND.EX P0, PT, R6, UR6, PT, P0 ;  /* 0x0000000606007c0c */ /* 0x000fe4000bf01300 */
[----:B------:R-:W-:Y:S01]  /*03b0*/  SEL R24, R24, RZ, P1 ;  /* 0x000000ff18187207 */ /* 0x000fe20000800000 */
[----:B------:R-:W-:Y:S01]  /*03c0*/  @P2 IMAD.WIDE.U32 R12, R16, UR14, R22 ;  /* 0x0000000e100c2c25 */ /* 0x000fe2000f8e0016 */
[----:B------:R-:W-:Y:S02]  /*03d0*/  SEL R4, R5, UR5, P0 ;  /* 0x0000000505047c07 */ /* 0x000fe40008000000 */
[----:B------:R-:W-:Y:S01]  /*03e0*/  SEL R6, R6, UR6, P0 ;  /* 0x0000000606067c07 */ /* 0x000fe20008000000 */
[----:B------:R-:W-:Y:S01]  /*03f0*/  @P2 IMAD R5, R17, UR14, RZ ;  /* 0x0000000e11052c24 */ /* 0x000fe2000f8e02ff */
[----:B------:R-:W-:Y:S01]  /*0400*/  SEL R3, R3, RZ, P1 ;  /* 0x000000ff03037207 */ /* 0x000fe20000800000 */
[----:B------:R-:W-:Y:S01]  /*0410*/  IMAD R15, R4, UR4, RZ ;  /* 0x00000004040f7c24 */ /* 0x000fe2000f8e02ff */
[----:B------:R-:W-:Y:S01]  /*0420*/  IADD3 R18, P0, PT, -R24, R19, RZ ;  /* 0x0000001318127210 */ /* 0x000fe20007f1e1ff */
[----:B------:R-:W-:Y:S01]  /*0430*/  @P2 IMAD R21, R16, UR15, R5 ;  /* 0x0000000f10152c24 */ /* 0x000fe2000f8e0205 */
[----:B------:R-:W0:Y:S01]  /*0440*/  LDCU.64 UR6, c[0x0][0x358] ;  /* 0x00006b00ff0677ac */ /* 0x000e220008000a00 */
[----:B------:R-:W-:-:S02]  /*0450*/  IMAD.X R5, RZ, RZ, UR12, P3 ;  /* 0x0000000cff057e24 */ /* 0x000fc400098e06ff */
[----:B------:R-:W-:Y:S01]  /*0460*/  IMAD.X R19, R14, 0x1, ~R3, P0 ;  /* 0x000000010e137824 */ /* 0x000fe200000e0e03 */
[----:B------:R-:W-:Y:S01]  /*0470*/  IADD3 R25, P0, PT, -R24, R25, RZ ;  /* 0x0000001918197210 */ /* 0x000fe20007f1e1ff */
[----:B------:R-:W-:Y:S01]  /*0480*/  @P2 IMAD.IADD R13, R13, 0x1, R21 ;  /* 0x000000010d0d2824 */ /* 0x000fe200078e0215 */
[----:B------:R-:W-:Y:S01]  /*0490*/  LOP3.LUT R14, R23, R5, R17, 0xfe, !PT ;  /* 0x00000005170e7212 */ /* 0x000fe200078efe11 */
[----:B------:R-:W-:Y:S02]  /*04a0*/  IMAD R15, R6, UR8, R15 ;  /* 0x00000008060f7c24 */ /* 0x000fe4000f8e020f */
[----:B------:R-:W-:Y:S01]  /*04b0*/  IMAD.WIDE.U32 R20, R4, UR8, R18 ;  /* 0x0000000804147c25 */ /* 0x000fe2000f8e0012 */
[----:B------:R-:W-:-:S03]  /*04c0*/  ISETP.GE.AND P1, PT, R14, RZ, PT ;  /* 0x000000ff0e00720c */ /* 0x000fc60003f26270 */
[----:B------:R-:W-:Y:S01]  /*04d0*/  IMAD.X R2, R2, 0x1, ~R3, P0 ;  /* 0x0000000102027824 */ /* 0x000fe200000e0e03 */
[----:B------:R-:W-:Y:S01]  /*04e0*/  ISETP.GE.AND P0, PT, R5, RZ, PT ;  /* 0x000000ff0500720c */ /* 0x000fe20003f06270 */
[----:B------:R-:W-:-:S04]  /*04f0*/  @P2 IMAD.WIDE.U32 R12, R4, UR8, R12 ;  /* 0x00000008040c2c25 */ /* 0x000fc8000f8e000c */
[----:B------:R-:W-:Y:S01]  /*0500*/  IMAD.IADD R21, R21, 0x1, R15 ;  /* 0x0000000115157824 */ /* 0x000fe200078e020f */
[----:B-1----:R-:W-:Y:S01]  /*0510*/  @P2 LEA R26, P3, R12, UR18, 0x3 ;  /* 0x000000120c1a2c11 */ /* 0x002fe2000f8618ff */
[----:B------:R-:W-:Y:S02]  /*0520*/  IMAD R2, R2, UR14, RZ ;  /* 0x0000000e02027c24 */ /* 0x000fe4000f8e02ff */
[----:B------:R-:W-:Y:S02]  /*0530*/  @P2 IMAD.IADD R15, R15, 0x1, R13 ;  /* 0x000000010f0f2824 */ /* 0x000fe400078e020d */
[C---:B------:R-:W-:Y:S02]  /*0540*/  IMAD R2, R25.reuse, UR15, R2 ;  /* 0x0000000f19027c24 */ /* 0x040fe4000f8e0202 */
[----:B------:R-:W-:Y:S01]  /*0550*/  IMAD.WIDE.U32 R20, R25, UR14, R20 ;  /* 0x0000000e19147c25 */ /* 0x000fe2000f8e0014 */
[----:B------:R-:W-:Y:S02]  /*0560*/  @P2 LEA.HI.X R27, R12, UR19, R15, 0x3, P3 ;  /* 0x000000130c1b2c11 */ /* 0x000fe400098f1c0f */
[----:B------:R-:W-:Y:S01]  /*0570*/  CS2R R14, SRZ ;  /* 0x00000000000e7805 */ /* 0x000fe2000001ff00 */
[----:B------:R-:W-:Y:S01]  /*0580*/  IMAD.IADD R13, R21, 0x1, R2 ;  /* 0x00000001150d7824 */ /* 0x000fe200078e0202 */
[----:B------:R-:W-:Y:S01]  /*0590*/  LEA R12, P3, R20, UR18, 0x3 ;  /* 0x00000012140c7c11 */ /* 0x000fe2000f8618ff */
[----:B------:R-:W-:-:S03]  /*05a0*/  @P1 IMAD R28, R5, UR10, RZ ;  /* 0x0000000a051c1c24 */ /* 0x000fc6000f8e02ff */
[----:B0-----:R0:W2:Y:S01]  /*05b0*/  @P2 LDG.E.64 R14, desc[UR6][R26.64] ;  /* 0x000000061a0e2981 */ /* 0x0010a2000c1e1b00 */
[----:B------:R-:W-:Y:S01]  /*05c0*/  LEA.HI.X R13, R20, UR19, R13, 0x3, P3 ;  /* 0x00000013140d7c11 */ /* 0x000fe200098f1c0d */
[----:B------:R-:W-:-:S04]  /*05d0*/  @P1 IMAD.WIDE.U32 R20, R7, UR10, R16 ;  /* 0x0000000a07141c25 */ /* 0x000fc8000f8e0010 */
[C---:B------:R-:W-:Y:S01]  /*05e0*/  @P1 IMAD R28, R7.reuse, UR11, R28 ;  /* 0x0000000b071c1c24 */ /* 0x040fe2000f8e021c */
[----:B------:R-:W3:Y:S01]  /*05f0*/  LDG.E.64 R12, desc[UR6][R12.64] ;  /* 0x000000060c0c7981 */ /* 0x000ee2000c1e1b00 */
[----:B------:R-:W-:Y:S02]  /*0600*/  @P0 IMAD R29, R7, UR4, RZ ;  /* 0x00000004071d0c24 */ /* 0x000fe4000f8e02ff */
[----:B------:R-:W-:Y:S02]  /*0610*/  @P1 IMAD.IADD R28, R21, 0x1, R28 ;  /* 0x00000001151c1824 */ /* 0x000fe400078e021c */
[----:B0-----:R-:W-:-:S04]  /*0620*/  @P1 IMAD.WIDE.U32 R26, R20, UR14, R22 ;  /* 0x0000000e141a1c25 */ /* 0x001fc8000f8e0016 */
[----:B------:R-:W-:Y:S02]  /*0630*/  @P1 IMAD R21, R28, UR14, RZ ;  /* 0x0000000e1c151c24 */ /* 0x000fe4000f8e02ff */
[----:B------:R-:W-:Y:S02]  /*0640*/  @P0 IMAD R29, R5, UR8, R29 ;  /* 0x00000008051d0c24 */ /* 0x000fe4000f8e021d */
[----:B------:R-:W-:Y:S01]  /*0650*/  @P1 IMAD R21, R20, UR15, R21 ;  /* 0x0000000f14151c24 */ /* 0x000fe2000f8e0215 */
[----:B------:R-:W-:Y:S01]  /*0660*/  @P1 LEA R20, P2, R26, UR18, 0x3 ;  /* 0x000000121a141c11 */ /* 0x000fe2000f8418ff */
[----:B------:R-:W-:-:S04]  /*0670*/  @P0 IMAD.WIDE.U32 R18, R7, UR8, R18 ;  /* 0x0000000807120c25 */ /* 0x000fc8000f8e0012 */
[----:B------:R-:W-:Y:S02]  /*0680*/  @P1 IMAD.IADD R21, R27, 0x1, R21 ;  /* 0x000000011b151824 */ /* 0x000fe400078e0215 */
[----:B------:R-:W-:-:S03]  /*0690*/  @P0 IMAD.IADD R19, R19, 0x1, R29 ;  /* 0x0000000113130824 */ /* 0x000fc600078e021d */
[----:B------:R-:W-:Y:S02]  /*06a0*/  @P1 LEA.HI.X R21, R26, UR19, R21, 0x3, P2 ;  /* 0x000000131a151c11 */ /* 0x000fe400090f1c15 */
[----:B------:R-:W-:Y:S01]  /*06b0*/  CS2R R26, SRZ ;  /* 0x00000000001a7805 */ /* 0x000fe2000001ff00 */
[----:B------:R-:W-:-:S05]  /*06c0*/  @P0 IMAD.WIDE.U32 R18, R25, UR14, R18 ;  /* 0x0000000e19120c25 */ /* 0x000fca000f8e0012 */
[----:B------:R0:W3:Y:S01]  /*06d0*/  @P1 LDG.E.64 R26, desc[UR6][R20.64] ;  /* 0x00000006141a1981 */ /* 0x0000e2000c1e1b00 */
[----:B------:R-:W-:Y:S01]  /*06e0*/  @P0 IMAD.IADD R19, R2, 0x1, R19 ;  /* 0x0000000102130824 */ /* 0x000fe200078e0213 */
[----:B------:R-:W-:-:S04]  /*06f0*/  @P0 LEA R28, P1, R18, UR18, 0x3 ;  /* 0x00000012121c0c11 */ /* 0x000fc8000f8218ff */
[----:B------:R-:W-:Y:S02]  /*0700*/  @P0 LEA.HI.X R29, R18, UR19, R19, 0x3, P1 ;  /* 0x00000013121d0c11 */ /* 0x000fe400088f1c13 */
[----:B------:R-:W-:-:S06]  /*0710*/  CS2R R18, SRZ ;  /* 0x0000000000127805 */ /* 0x000fcc000001ff00 */
[----:B------:R-:W4:Y:S01]  /*0720*/  @P0 LDG.E.64 R18, desc[UR6][R28.64] ;  /* 0x000000061c120981 */ /* 0x000f22000c1e1b00 */
[----:B------:R-:W-:-:S04]  /*0730*/  ISETP.LT.U32.AND P0, PT, R16, R22, PT ;  /* 0x000000161000720c */ /* 0x000fc80003f01070 */
[----:B------:R-:W-:-:S04]  /*0740*/  ISETP.LT.AND.EX P0, PT, R17, R23, PT, P0 ;  /* 0x000000171100720c */ /* 0x000fc80003f01300 */
[----:B------:R-:W-:Y:S02]  /*0750*/  SEL R2, R16, R22, P0 ;  /* 0x0000001610027207 */ /* 0x000fe40000000000 */
[----:B------:R-:W-:Y:S02]  /*0760*/  SEL R16, R17, R23, P0 ;  /* 0x0000001711107207 */ /* 0x000fe40000000000 */
[----:B------:R-:W-:Y:S01]  /*0770*/  ISETP.LT.U32.AND P0, PT, R2, -0x1, PT ;  /* 0xffffffff0200780c */ /* 0x000fe20003f01070 */
[----:B0-----:R-:W-:-:S03]  /*0780*/  IMAD.U32 R20, RZ, RZ, UR16 ;  /* 0x00000010ff147e24 */ /* 0x001fc6000f8e00ff */
[----:B------:R-:W-:Y:S02]  /*0790*/  ISETP.LT.AND.EX P0, PT, R16, -0x1, PT, P0 ;  /* 0xffffffff1000780c */ /* 0x000fe40003f01300 */
[----:B------:R-:W-:Y:S02]  /*07a0*/  ISETP.GT.U32.AND P1, PT, R7, -0x1, PT ;  /* 0xffffffff0700780c */ /* 0x000fe40003f24070 */
[----:B------:R-:W-:Y:S01]  /*07b0*/  SEL R17, R2, 0xffffffff, P0 ;  /* 0xffffffff02117807 */ /* 0x000fe20000000000 */
[----:B------:R-:W-:Y:S01]  /*07c0*/  IMAD.U32 R21, RZ, RZ, UR16 ;  /* 0x00000010ff157e24 */ /* 0x000fe2000f8e00ff */
[----:B------:R-:W-:Y:S01]  /*07d0*/  SEL R16, R16, 0xffffffff, P0 ;  /* 0xffffffff10107807 */ /* 0x000fe20000000000 */
[----:B------:R-:W-:Y:S01]  /*07e0*/  IMAD.U32 R2, RZ, RZ, UR17 ;  /* 0x00000011ff027e24 */ /* 0x000fe2000f8e00ff */
[----:B------:R-:W-:Y:S02]  /*07f0*/  LEA R17, P2, R20, R17, 0x1 ;  /* 0x0000001114117211 */ /* 0x000fe400078408ff */
[----:B------:R-:W-:-:S02]  /*0800*/  ISETP.GT.AND.EX P0, PT, R5, -0x1, PT, P1 ;  /* 0xffffffff0500780c */ /* 0x000fc40003f04310 */
[----:B------:R-:W-:Y:S02]  /*0810*/  LEA.HI.X R16, R21, R16, R2, 0x1, P2 ;  /* 0x0000001015107211 */ /* 0x000fe400010f0c02 */
[----:B------:R-:W-:Y:S02]  /*0820*/  SEL R7, R7, 0xffffffff, P0 ;  /* 0xffffffff07077807 */ /* 0x000fe40000000000 */
[----:B------:R-:W-:Y:S02]  /*0830*/  IADD3 R2, P2, P3, R17, 0x2, -R24 ;  /* 0x0000000211027810 */ /* 0x000fe40007b5e818 */
[----:B------:R-:W-:Y:S02]  /*0840*/  IADD3 R4, P1, PT, -R7, R4, RZ ;  /* 0x0000000407047210 */ /* 0x000fe40007f3e1ff */
[----:B------:R-:W-:Y:S02]  /*0850*/  IADD3.X R3, PT, PT, R16, RZ, ~R3, P2, P3 ;  /* 0x000000ff10037210 */ /* 0x000fe400017e6c03 */
[----:B------:R-:W-:-:S03]  /*0860*/  SEL R5, R5, 0xffffffff, P0 ;  /* 0xffffffff05057807 */ /* 0x000fc60000000000 */
[----:B------:R-:W-:Y:S02]  /*0870*/  IMAD R3, R3, R4, RZ ;  /* 0x0000000403037224 */ /* 0x000fe400078e02ff */
[----:B------:R-:W-:-:S04]  /*0880*/  IMAD.X R5, R6, 0x1, ~R5, P1 ;  /* 0x0000000106057824 */ /* 0x000fc800008e0e05 */
[C---:B------:R-:W-:Y:S02]  /*0890*/  IMAD R5, R2.reuse, R5, R3 ;  /* 0x0000000502057224 */ /* 0x040fe400078e0203 */
[----:B------:R-:W-:-:S04]  /*08a0*/  IMAD.WIDE.U32 R2, R2, R4, RZ ;  /* 0x0000000402027225 */ /* 0x000fc800078e00ff */
[----:B------:R-:W-:Y:S02]  /*08b0*/  IMAD.IADD R7, R3, 0x1, R5 ;  /* 0x0000000103077824 */ /* 0x000fe400078e0205 */
[----:B------:R-:W-:-:S06]  /*08c0*/  IMAD.MOV.U32 R6, RZ, RZ, R2 ;  /* 0x000000ffff067224 */ /* 0x000fcc00078e0002 */
[----:B------:R-:W0:Y:S01]  /*08d0*/  I2F.F64.S64 R6, R6 ;  /* 0x0000000600067312 */ /* 0x000e220000301c00 */
[----:B------:R-:W-:-:S07]  /*08e0*/  IMAD.MOV.U32 R2, RZ, RZ, 0x1 ;  /* 0x00000001ff027424 */ /* 0x000fce00078e00ff */
[----:B0-----:R-:W0:Y:S02]  /*08f0*/  MUFU.RCP64H R3, R7 ;  /* 0x0000000700037308 */ /* 0x001e240000001800 */
[----:B0-----:R-:W-:-:S08]  /*0900*/  DFMA R4, -R6, R2, 1 ;  /* 0x3ff000000604742b */ /* 0x001fd00000000102 */
[----:B------:R-:W-:-:S08]  /*0910*/  DFMA R4, R4, R4, R4 ;  /* 0x000000040404722b */ /* 0x000fd00000000004 */
[----:B------:R-:W-:-:S08]  /*0920*/  DFMA R4, R2, R4, R2 ;  /* 0x000000040204722b */ /* 0x000fd00000000002 */
[----:B------:R-:W-:-:S08]  /*0930*/  DFMA R2, -R6, R4, 1 ;  /* 0x3ff000000602742b */ /* 0x000fd00000000104 */
[----:B------:R-:W-:Y:S01]  /*0940*/  DFMA R2, R4, R2, R4 ;  /* 0x000000020402722b */ /* 0x000fe20000000004 */
[----:B------:R-:W-:Y:S01]  /*0950*/  BSSY.RECONVERGENT B0, `(.L_x_24) ;  /* 0x000000d000007945 */ /* 0x000fe20003800200 */
[----:B---3--:R-:W-:-:S08]  /*0960*/  DADD R12, R12, R26 ;  /* 0x000000000c0c7229 */ /* 0x008fd0000000001a */
[----:B--2---:R-:W-:-:S08]  /*0970*/  DADD R12, R12, -R14 ;  /* 0x000000000c0c7229 */ /* 0x004fd0000000080e */
[----:B----4-:R-:W-:-:S08]  /*0980*/  DADD R18, R12, -R18 ;  /* 0x000000000c127229 */ /* 0x010fd00000000812 */
[----:B------:R-:W-:-:S08]  /*0990*/  DMUL R4, R18, R2 ;  /* 0x0000000212047228 */ /* 0x000fd00000000000 */
[----:B------:R-:W-:-:S08]  /*09a0*/  DFMA R12, -R6, R4, R18 ;  /* 0x00000004060c722b */ /* 0x000fd00000000112 */
[----:B------:R-:W-:Y:S01]  /*09b0*/  DFMA R2, R2, R12, R4 ;  /* 0x0000000c0202722b */ /* 0x000fe20000000004 */
[----:B------:R-:W-:-:S09]  /*09c0*/  FSETP.GEU.AND P1, PT, |R19|, 6.5827683646048100446e-37, PT ;  /* 0x036000001300780b */ /* 0x000fd20003f2e200 */
[----:B------:R-:W-:-:S05]  /*09d0*/  FFMA R4, RZ, R7, R3 ;  /* 0x00000007ff047223 */ /* 0x000fca0000000003 */
[----:B------:R-:W-:-:S13]  /*09e0*/  FSETP.GT.AND P0, PT, |R4|, 1.469367938527859385e-39, PT ;  /* 0x001000000400780b */ /* 0x000fda0003f04200 */
[----:B------:R-:W-:Y:S05]  /*09f0*/  @P0 BRA P1, `(.L_x_25) ;  /* 0x0000000000080947 */ /* 0x000fea0000800000 */
[----:B------:R-:W-:-:S07]  /*0a00*/  MOV R14, 0xa20 ;  /* 0x00000a20000e7802 */ /* 0x000fce0000000f00 */
[----:B------:R-:W-:Y:S05]  /*0a10*/  CALL.REL.NOINC `($__internal_1_$__cuda_sm20_div_rn_f64_full) ;  /* 0x0000000000407944 */ /* 0x000fea0003c00000 */
.L_x_25:
[----:B------:R-:W-:Y:S05]  /*0a20*/  BSYNC.RECONVERGENT B0 ;  /* 0x0000000000007941 */ /* 0x000fea0003800200 */
.L_x_24:
        /* <DEDUP_REMOVED lines=15> */
        .weak           $__internal_1_$__cuda_sm20_div_rn_f64_full
        .type           $__internal_1_$__cuda_sm20_div_rn_f64_full,@function
        .size           $__internal_1_$__cuda_sm20_div_rn_f64_full,(.L_x_97 - $__internal_1_$__cuda_sm20_div_rn_f64_full)
$__internal_1_$__cuda_sm20_div_rn_f64_full:
[C---:B------:R-:W-:Y:S01]  /*0b20*/  FSETP.GEU.AND P0, PT, |R7|.reuse, 1.469367938527859385e-39, PT ;  /* 0x001000000700780b */ /* 0x040fe20003f0e200 */
[----:B------:R-:W-:Y:S01]  /*0b30*/  IMAD.MOV.U32 R5, RZ, RZ, R19 ;  /* 0x000000ffff057224 */ /* 0x000fe200078e0013 */
[C---:B------:R-:W-:Y:S01]  /*0b40*/  LOP3.LUT R2, R7.reuse, 0x800fffff, RZ, 0xc0, !PT ;  /* 0x800fffff07027812 */ /* 0x040fe200078ec0ff */
[----:B------:R-:W-:Y:S01]  /*0b50*/  IMAD.MOV.U32 R12, RZ, RZ, 0x1 ;  /* 0x00000001ff0c7424 */ /* 0x000fe200078e00ff */
[----:B------:R-:W-:Y:S01]  /*0b60*/  LOP3.LUT R22, R7, 0x7ff00000, RZ, 0xc0, !PT ;  /* 0x7ff0000007167812 */ /* 0x000fe200078ec0ff */
[----:B------:R-:W-:Y:S01]  /*0b70*/  IMAD.MOV.U32 R4, RZ, RZ, R18 ;  /* 0x000000ffff047224 */ /* 0x000fe200078e0012 */
[----:B------:R-:W-:Y:S01]  /*0b80*/  LOP3.LUT R3, R2, 0x3ff00000, RZ, 0xfc, !PT ;  /* 0x3ff0000002037812 */ /* 0x000fe200078efcff */
[----:B------:R-:W-:Y:S01]  /*0b90*/  IMAD.MOV.U32 R2, RZ, RZ, R6 ;  /* 0x000000ffff027224 */ /* 0x000fe200078e0006 */
[C---:B------:R-:W-:Y:S01]  /*0ba0*/  FSETP.GEU.AND P2, PT, |R5|.reuse, 1.469367938527859385e-39, PT ;  /* 0x001000000500780b */ /* 0x040fe20003f4e200 */
[----:B------:R-:W-:Y:S01]  /*0bb0*/  BSSY.RECONVERGENT B1, `(.L_x_26) ;  /* 0x0000051000017945 */ /* 0x000fe20003800200 */
[----:B------:R-:W-:-:S03]  /*0bc0*/  LOP3.LUT R15, R5, 0x7ff00000, RZ, 0xc0, !PT ;  /* 0x7ff00000050f7812 */ /* 0x000fc600078ec0ff */
[----:B------:R-:W-:Y:S01]  /*0bd0*/  @!P0 DMUL R2, R6, 8.98846567431157953865e+307 ;  /* 0x7fe0000006028828 */ /* 0x000fe20000000000 */
[----:B------:R-:W-:-:S05]  /*0be0*/  ISETP.GE.U32.AND P1, PT, R15, R22, PT ;  /* 0x000000160f00720c */ /* 0x000fca0003f26070 */
[----:B------:R-:W0:Y:S02]  /*0bf0*/  MUFU.RCP64H R13, R3 ;  /* 0x00000003000d7308 */ /* 0x000e240000001800 */
[----:B------:R-:W-:Y:S01]  /*0c00*/  @!P2 LOP3.LUT R20, R7, 0x7ff00000, RZ, 0xc0, !PT ;  /* 0x7ff000000714a812 */ /* 0x000fe200078ec0ff */
[----:B------:R-:W-:-:S03]  /*0c10*/  @!P2 IMAD.MOV.U32 R24, RZ, RZ, RZ ;  /* 0x000000ffff18a224 */ /* 0x000fc600078e00ff */
[----:B------:R-:W-:Y:S01]  /*0c20*/  @!P2 ISETP.GE.U32.AND P3, PT, R15, R20, PT ;  /* 0x000000140f00a20c */ /* 0x000fe20003f66070 */
[----:B0-----:R-:W-:-:S08]  /*0c30*/  DFMA R16, R12, -R2, 1 ;  /* 0x3ff000000c10742b */ /* 0x001fd00000000802 */
[----:B------:R-:W-:Y:S01]  /*0c40*/  DFMA R18, R16, R16, R16 ;  /* 0x000000101012722b */ /* 0x000fe20000000010 */
[----:B------:R-:W-:-:S05]  /*0c50*/  IMAD.MOV.U32 R16, RZ, RZ, 0x1ca00000 ;  /* 0x1ca00000ff107424 */ /* 0x000fca00078e00ff */
[C---:B------:R-:W-:Y:S02]  /*0c60*/  @!P2 SEL R17, R16.reuse, 0x63400000, !P3 ;  /* 0x634000001011a807 */ /* 0x040fe40005800000 */
[----:B------:R-:W-:Y:S01]  /*0c70*/  DFMA R18, R12, R18, R12 ;  /* 0x000000120c12722b */ /* 0x000fe2000000000c */
[----:B------:R-:W-:Y:S01]  /*0c80*/  SEL R13, R16, 0x63400000, !P1 ;  /* 0x63400000100d7807 */ /* 0x000fe20004800000 */
[----:B------:R-:W-:Y:S01]  /*0c90*/  IMAD.MOV.U32 R12, RZ, RZ, R4 ;  /* 0x000000ffff0c7224 */ /* 0x000fe200078e0004 */
[--C-:B------:R-:W-:Y:S02]  /*0ca0*/  @!P2 LOP3.LUT R17, R17, 0x80000000, R5.reuse, 0xf8, !PT ;  /* 0x800000001111a812 */ /* 0x100fe400078ef805 */
[----:B------:R-:W-:Y:S02]  /*0cb0*/  LOP3.LUT R13, R13, 0x800fffff, R5, 0xf8, !PT ;  /* 0x800fffff0d0d7812 */ /* 0x000fe400078ef805 */
[----:B------:R-:W-:Y:S01]  /*0cc0*/  @!P2 LOP3.LUT R25, R17, 0x100000, RZ, 0xfc, !PT ;  /* 0x001000001119a812 */ /* 0x000fe200078efcff */
[----:B------:R-:W-:-:S05]  /*0cd0*/  DFMA R20, R18, -R2, 1 ;  /* 0x3ff000001214742b */ /* 0x000fca0000000802 */
[----:B------:R-:W-:Y:S01]  /*0ce0*/  @!P2 DFMA R12, R12, 2, -R24 ;  /* 0x400000000c0ca82b */ /* 0x000fe20000000818 */
[----:B------:R-:W-:Y:S02]  /*0cf0*/  IMAD.MOV.U32 R24, RZ, RZ, R15 ;  /* 0x000000ffff187224 */ /* 0x000fe400078e000f */
[----:B------:R-:W-:Y:S01]  /*0d00*/  DFMA R18, R18, R20, R18 ;  /* 0x000000141212722b */ /* 0x000fe20000000012 */
[----:B------:R-:W-:Y:S01]  /*0d10*/  IMAD.MOV.U32 R25, RZ, RZ, R22 ;  /* 0x000000ffff197224 */ /* 0x000fe200078e0016 */
[----:B------:R-:W-:-:S05]  /*0d20*/  @!P0 LOP3.LUT R25, R3, 0x7ff00000, RZ, 0xc0, !PT ;  /* 0x7ff0000003198812 */ /* 0x000fca00078ec0ff */
[----:B------:R-:W-:Y:S01]  /*0d30*/  @!P2 LOP3.LUT R24, R13, 0x7ff00000, RZ, 0xc0, !PT ;  /* 0x7ff000000d18a812 */ /* 0x000fe200078ec0ff */
[----:B------:R-:W-:Y:S01]  /*0d40*/  VIADD R26, R25, 0xffffffff ;  /* 0xffffffff191a7836 */ /* 0x000fe20000000000 */
[----:B------:R-:W-:-:S03]  /*0d50*/  DMUL R20, R18, R12 ;  /* 0x0000000c12147228 */ /* 0x000fc60000000000 */
[----:B------:R-:W-:-:S05]  /*0d60*/  VIADD R17, R24, 0xffffffff ;  /* 0xffffffff18117836 */ /* 0x000fca0000000000 */
[----:B------:R-:W-:Y:S01]  /*0d70*/  ISETP.GT.U32.AND P0, PT, R17, 0x7feffffe, PT ;  /* 0x7feffffe1100780c */ /* 0x000fe20003f04070 */
[----:B------:R-:W-:-:S03]  /*0d80*/  DFMA R22, R20, -R2, R12 ;  /* 0x800000021416722b */ /* 0x000fc6000000000c */
[----:B------:R-:W-:-:S05]  /*0d90*/  ISETP.GT.U32.OR P0, PT, R26, 0x7feffffe, P0 ;  /* 0x7feffffe1a00780c */ /* 0x000fca0000704470 */
[----:B------:R-:W-:-:S08]  /*0da0*/  DFMA R18, R18, R22, R20 ;  /* 0x000000161212722b */ /* 0x000fd00000000014 */
[----:B------:R-:W-:Y:S05]  /*0db0*/  @P0 BRA `(.L_x_27) ;  /* 0x00000000006c0947 */ /* 0x000fea0003800000 */
[----:B------:R-:W-:-:S04]  /*0dc0*/  LOP3.LUT R20, R7, 0x7ff00000, RZ, 0xc0, !PT ;  /* 0x7ff0000007147812 */ /* 0x000fc800078ec0ff */
[CC--:B------:R-:W-:Y:S02]  /*0dd0*/  VIADDMNMX R4, R15.reuse, -R20.reuse, 0xb9600000, !PT ;  /* 0xb96000000f047446 */ /* 0x0c0fe40007800914 */
[----:B------:R-:W-:Y:S01]  /*0de0*/  ISETP.GE.U32.AND P0, PT, R15, R20, PT ;  /* 0x000000140f00720c */ /* 0x000fe20003f06070 */
[----:B------:R-:W-:Y:S01]  /*0df0*/  IMAD.MOV.U32 R20, RZ, RZ, RZ ;  /* 0x000000ffff147224 */ /* 0x000fe200078e00ff */
        /* <DEDUP_REMOVED lines=23> */
.L_x_27:
        /* <DEDUP_REMOVED lines=16> */
.L_x_30:
[----:B------:R-:W-:Y:S01]  /*1070*/  LOP3.LUT R17, R7, 0x80000, RZ, 0xfc, !PT ;  /* 0x0008000007117812 */ /* 0x000fe200078efcff */
[----:B------:R-:W-:Y:S01]  /*1080*/  IMAD.MOV.U32 R16, RZ, RZ, R6 ;  /* 0x000000ffff107224 */ /* 0x000fe200078e0006 */
[----:B------:R-:W-:Y:S06]  /*1090*/  BRA `(.L_x_28) ;  /* 0x0000000000087947 */ /* 0x000fec0003800000 */
.L_x_29:
[----:B------:R-:W-:Y:S01]  /*10a0*/  LOP3.LUT R17, R5, 0x80000, RZ, 0xfc, !PT ;  /* 0x0008000005117812 */ /* 0x000fe200078efcff */
[----:B------:R-:W-:-:S07]  /*10b0*/  IMAD.MOV.U32 R16, RZ, RZ, R4 ;  /* 0x000000ffff107224 */ /* 0x000fce00078e0004 */
.L_x_28:
[----:B------:R-:W-:Y:S05]  /*10c0*/  BSYNC.RECONVERGENT B1 ;  /* 0x0000000000017941 */ /* 0x000fea0003800200 */
.L_x_26:
[----:B------:R-:W-:Y:S02]  /*10d0*/  IMAD.MOV.U32 R15, RZ, RZ, 0x0 ;  /* 0x00000000ff0f7424 */ /* 0x000fe400078e00ff */
[----:B------:R-:W-:Y:S02]  /*10e0*/  IMAD.MOV.U32 R2, RZ, RZ, R16 ;  /* 0x000000ffff027224 */ /* 0x000fe400078e0010 */
[----:B------:R-:W-:Y:S01]  /*10f0*/  IMAD.MOV.U32 R3, RZ, RZ, R17 ;  /* 0x000000ffff037224 */ /* 0x000fe200078e0011 */
[----:B------:R-:W-:Y:S06]  /*1100*/  RET.REL.NODEC R14 `(_Z20get_patch_similarityllllPKdPd) ;  /* 0xffffffec0ebc7950 */ /* 0x000fec0003c3ffff */
.L_x_31:
        /* <DEDUP_REMOVED lines=15> */
.L_x_97:


//--------------------- .text._Z19cumulative_sum_rowslllPd --------------------------
	.section	.text._Z19cumulative_sum_rowslllPd,"ax",@progbits
	.align	128
        .global         _Z19cumulative_sum_rowslllPd
        .type           _Z19cumulative_sum_rowslllPd,@function
        .size           _Z19cumulative_sum_rowslllPd,(.L_x_101 - _Z19cumulative_sum_rowslllPd)
        .other          _Z19cumulative_sum_rowslllPd,@"STO_CUDA_ENTRY STV_DEFAULT"
_Z19cumulative_sum_rowslllPd:
.text._Z19cumulative_sum_rowslllPd:
[----:B------:R-:W-:Y:S01]  /*0000*/  LDC R1, c[0x0][0x37c] ;  /* 0x0000df00ff017b82 */ /* 0x000fe20000000800 */
[----:B------:R-:W0:Y:S07]  /*0010*/  S2R R11, SR_TID.Z ;  /* 0x00000000000b7919 */ /* 0x000e2e0000002300 */
[----:B------:R-:W1:Y:S01]  /*0020*/  LDC R13, c[0x0][0x360] ;  /* 0x0000d800ff0d7b82 */ /* 0x000e620000000800 */
[----:B------:R-:W2:Y:S01]  /*0030*/  LDCU.64 UR6, c[0x0][0x390] ;  /* 0x00007200ff0677ac */ /* 0x000ea20008000a00 */
[----:B------:R-:W1:Y:S06]  /*0040*/  S2R R0, SR_TID.X ;  /* 0x0000000000007919 */ /* 0x000e6c0000002100 */
[----:B------:R-:W0:Y:S08]  /*0050*/  S2UR UR5, SR_CTAID.Z ;  /* 0x00000000000579c3 */ /* 0x000e300000002700 */
[----:B------:R-:W0:Y:S08]  /*0060*/  LDC R10, c[0x0][0x368] ;  /* 0x0000da00ff0a7b82 */ /* 0x000e300000000800 */
[----:B------:R-:W1:Y:S08]  /*0070*/  S2UR UR4, SR_CTAID.X ;  /* 0x00000000000479c3 */ /* 0x000e700000002500 */
[----:B------:R-:W3:Y:S08]  /*0080*/  LDC.64 R8, c[0x0][0x388] ;  /* 0x0000e200ff087b82 */ /* 0x000ef00000000a00 */
[----:B------:R-:W4:Y:S01]  /*0090*/  LDC.64 R2, c[0x0][0x380] ;  /* 0x0000e000ff027b82 */ /* 0x000f220000000a00 */
[----:B0-----:R-:W-:-:S05]  /*00a0*/  IMAD R10, R10, UR5, R11 ;  /* 0x000000050a0a7c24 */ /* 0x001fca000f8e020b */
[----:B--2---:R-:W-:Y:S01]  /*00b0*/  ISETP.GE.U32.AND P2, PT, R10, UR6, PT ;  /* 0x000000060a007c0c */ /* 0x004fe2000bf46070 */
[----:B-1----:R-:W-:-:S03]  /*00c0*/  IMAD R13, R13, UR4, R0 ;  /* 0x000000040d0d7c24 */ /* 0x002fc6000f8e0200 */
[----:B------:R-:W-:Y:S02]  /*00d0*/  ISETP.GE.AND.EX P2, PT, RZ, UR7, PT, P2 ;  /* 0x00000007ff007c0c */ /* 0x000fe4000bf46320 */
[----:B---3--:R-:W-:-:S04]  /*00e0*/  ISETP.GE.U32.AND P1, PT, R13, R8, PT ;  /* 0x000000080d00720c */ /* 0x008fc80003f26070 */
[----:B------:R-:W-:Y:S02]  /*00f0*/  ISETP.GE.OR.EX P1, PT, RZ, R9, P2, P1 ;  /* 0x00000009ff00720c */ /* 0x000fe40001726710 */
[----:B----4-:R-:W-:-:S04]  /*0100*/  ISETP.LT.U32.AND P0, PT, R2, 0x2, PT ;  /* 0x000000020200780c */ /* 0x010fc80003f01070 */
[----:B------:R-:W-:-:S13]  /*0110*/  ISETP.LT.OR.EX P0, PT, R3, RZ, P1, P0 ;  /* 0x000000ff0300720c */ /* 0x000fda0000f01700 */
[----:B------:R-:W-:Y:S05]  /*0120*/  @P0 EXIT ;  /* 0x000000000000094d */ /* 0x000fea0003800000 */
[C---:B------:R-:W-:Y:S01]  /*0130*/  IADD3 R5, P1, PT, R2.reuse, -0x2, RZ ;  /* 0xfffffffe02057810 */ /* 0x040fe20007f3e0ff */
[----:B------:R-:W-:Y:S01]  /*0140*/  IMAD.MOV.U32 R11, RZ, RZ, RZ ;  /* 0x000000ffff0b7224 */ /* 0x000fe200078e00ff */
[----:B------:R-:W-:Y:S01]  /*0150*/  IADD3 R0, P2, PT, R2, -0x1, RZ ;  /* 0xffffffff02007810 */ /* 0x000fe20007f5e0ff */
[----:B------:R-:W-:Y:S01]  /*0160*/  IMAD R4, R8, UR7, RZ ;  /* 0x0000000708047c24 */ /* 0x000fe2000f8e02ff */
[----:B------:R-:W-:Y:S01]  /*0170*/  ISETP.GE.U32.AND P0, PT, R5, 0x7, PT ;  /* 0x000000070500780c */ /* 0x000fe20003f06070 */
[----:B------:R-:W-:Y:S01]  /*0180*/  IMAD.WIDE.U32 R10, R13, UR6, R10 ;  /* 0x000000060d0a7c25 */ /* 0x000fe2000f8e000a */
[----:B------:R-:W-:Y:S01]  /*0190*/  IADD3.X R6, PT, PT, R3, -0x1, RZ, P1, !PT ;  /* 0xffffffff03067810 */ /* 0x000fe20000ffe4ff */
[----:B------:R-:W-:Y:S01]  /*01a0*/  UMOV UR5, 0x1 ;  /* 0x0000000100057882 */ /* 0x000fe20000000000 */
[----:B------:R-:W-:Y:S01]  /*01b0*/  LOP3.LUT R2, R0, 0x7, RZ, 0xc0, !PT ;  /* 0x0000000700027812 */ /* 0x000fe200078ec0ff */
[----:B------:R-:W-:Y:S01]  /*01c0*/  IMAD R5, R9, UR6, R4 ;  /* 0x0000000609057c24 */ /* 0x000fe2000f8e0204 */
[----:B------:R-:W-:Y:S01]  /*01d0*/  ISETP.GE.U32.AND.EX P0, PT, R6, RZ, PT, P0 ;  /* 0x000000ff0600720c */ /* 0x000fe20003f06100 */
[----:B------:R-:W-:Y:S01]  /*01e0*/  IMAD.WIDE.U32 R8, R8, UR6, RZ ;  /* 0x0000000608087c25 */ /* 0x000fe2000f8e00ff */
[----:B------:R-:W-:Y:S01]  /*01f0*/  ISETP.NE.U32.AND P1, PT, R2, RZ, PT ;  /* 0x000000ff0200720c */ /* 0x000fe20003f25070 */
[----:B------:R-:W-:Y:S01]  /*0200*/  UMOV UR4, URZ ;  /* 0x000000ff00047c82 */ /* 0x000fe20008000000 */
[----:B------:R-:W-:Y:S01]  /*0210*/  IADD3.X R3, PT, PT, R3, -0x1, RZ, P2, !PT ;  /* 0xffffffff03037810 */ /* 0x000fe200017fe4ff */
[----:B------:R-:W-:Y:S01]  /*0220*/  IMAD R13, R13, UR7, R11 ;  /* 0x000000070d0d7c24 */ /* 0x000fe2000f8e020b */
[----:B------:R-:W0:Y:S01]  /*0230*/  LDCU.64 UR6, c[0x0][0x358] ;  /* 0x00006b00ff0677ac */ /* 0x000e220008000a00 */
[----:B------:R-:W-:Y:S01]  /*0240*/  ISETP.NE.AND.EX P1, PT, RZ, RZ, PT, P1 ;  /* 0x000000ffff00720c */ /* 0x000fe20003f25310 */
[----:B------:R-:W-:-:S05]  /*0250*/  IMAD.IADD R4, R9, 0x1, R5 ;  /* 0x0000000109047824 */ /* 0x000fca00078e0205 */
[----:B------:R-:W-:Y:S07]  /*0260*/  @!P0 BRA `(.L_x_32) ;  /* 0x0000000000f88947 */ /* 0x000fee0003800000 */
[----:B------:R-:W1:Y:S02]  /*0270*/  LDCU.64 UR4, c[0x0][0x398] ;  /* 0x00007300ff0477ac */ /* 0x000e640008000a00 */
[----:B-1----:R-:W-:-:S04]  /*0280*/  LEA R22, P0, R10, UR4, 0x3 ;  /* 0x000000040a167c11 */ /* 0x002fc8000f8018ff */
[----:B------:R-:W-:-:S05]  /*0290*/  LEA.HI.X R23, R10, UR5, R13, 0x3, P0 ;  /* 0x000000050a177c11 */ /* 0x000fca00080f1c0d */
[----:B0-----:R0:W5:Y:S01]  /*02a0*/  LDG.E.64 R16, desc[UR6][R22.64] ;  /* 0x0000000616107981 */ /* 0x001162000c1e1b00 */
[----:B------:R-:W-:Y:S01]  /*02b0*/  LOP3.LUT R6, R0, 0xfffffff8, RZ, 0xc0, !PT ;  /* 0xfffffff800067812 */ /* 0x000fe200078ec0ff */
[----:B------:R-:W-:Y:S01]  /*02c0*/  UMOV UR5, 0x1 ;  /* 0x0000000100057882 */ /* 0x000fe20000000000 */
[C-C-:B------:R-:W-:Y:S01]  /*02d0*/  SHF.L.U64.HI R7, R8.reuse, 0x5, R4.reuse ;  /* 0x0000000508077819 */ /* 0x140fe20000010204 */
[----:B------:R-:W-:Y:S01]  /*02e0*/  UMOV UR4, URZ ;  /* 0x000000ff00047c82 */ /* 0x000fe20008000000 */
[C-C-:B------:R-:W-:Y:S02]  /*02f0*/  SHF.L.U64.HI R25, R8.reuse, 0x3, R4.reuse ;  /* 0x0000000308197819 */ /* 0x140fe40000010204 */
[C-C-:B------:R-:W-:Y:S02]  /*0300*/  SHF.L.U64.HI R27, R8.reuse, 0x4, R4.reuse ;  /* 0x00000004081b7819 */ /* 0x140fe40000010204 */
[----:B------:R-:W-:-:S07]  /*0310*/  SHF.L.U64.HI R5, R8, 0x6, R4 ;  /* 0x0000000608057819 */ /* 0x000fce0000010204 */
.L_x_33:
[----:B-1----:R-:W-:-:S05]  /*0320*/  LEA R18, P0, R8, R22, 0x3 ;  /* 0x0000001608127211 */ /* 0x002fca00078018ff */
[----:B------:R-:W-:-:S05]  /*0330*/  IMAD.X R19, R23, 0x1, R25, P0 ;  /* 0x0000000117137824 */ /* 0x000fca00000e0619 */
[----:B------:R-:W2:Y:S01]  /*0340*/  LDG.E.64 R20, desc[UR6][R18.64] ;  /* 0x0000000612147981 */ /* 0x000ea2000c1e1b00 */
[----:B------:R-:W-:-:S05]  /*0350*/  LEA R28, P0, R8, R22, 0x4 ;  /* 0x00000016081c7211 */ /* 0x000fca00078020ff */
[----:B------:R-:W-:Y:S01]  /*0360*/  IMAD.X R29, R23, 0x1, R27, P0 ;  /* 0x00000001171d7824 */ /* 0x000fe200000e061b */
[----:B--2--5:R-:W-:-:S07]  /*0370*/  DADD R20, R20, R16 ;  /* 0x0000000014147229 */ /* 0x024fce0000000010 */
[----:B------:R1:W-:Y:S04]  /*0380*/  STG.E.64 desc[UR6][R18.64], R20 ;  /* 0x0000001412007986 */ /* 0x0003e8000c101b06 */
[----:B------:R-:W2:Y:S01]  /*0390*/  LDG.E.64 R14, desc[UR6][R28.64] ;  /* 0x000000061c0e7981 */ /* 0x000ea2000c1e1b00 */
[----:B------:R-:W-:-:S04]  /*03a0*/  IMAD.WIDE.U32 R16, R8, 0x18, R22 ;  /* 0x0000001808107825 */ /* 0x000fc800078e0016 */
[----:B-1----:R-:W-:-:S04]  /*03b0*/  IMAD R19, R4, 0x18, RZ ;  /* 0x0000001804137824 */ /* 0x002fc800078e02ff */
[----:B------:R-:W-:Y:S01]  /*03c0*/  IMAD.IADD R17, R17, 0x1, R19 ;  /* 0x0000000111117824 */ /* 0x000fe200078e0213 */
[----:B--2---:R-:W-:-:S07]  /*03d0*/  DADD R14, R20, R14 ;  /* 0x00000000140e7229 */ /* 0x004fce000000000e */
[----:B------:R1:W-:Y:S04]  /*03e0*/  STG.E.64 desc[UR6][R28.64], R14 ;  /* 0x0000000e1c007986 */ /* 0x0003e8000c101b06 */
[----:B------:R-:W2:Y:S01]  /*03f0*/  LDG.E.64 R18, desc[UR6][R16.64] ;  /* 0x0000000610127981 */ /* 0x000ea2000c1e1b00 */
[----:B------:R-:W-:-:S05]  /*0400*/  LEA R20, P0, R8, R22, 0x5 ;  /* 0x0000001608147211 */ /* 0x000fca00078028ff */
[----:B------:R-:W-:Y:S01]  /*0410*/  IMAD.X R21, R23, 0x1, R7, P0 ;  /* 0x0000000117157824 */ /* 0x000fe200000e0607 */
[----:B--2---:R-:W-:-:S07]  /*0420*/  DADD R18, R14, R18 ;  /* 0x000000000e127229 */ /* 0x004fce0000000012 */
[----:B------:R2:W-:Y:S04]  /*0430*/  STG.E.64 desc[UR6][R16.64], R18 ;  /* 0x0000001210007986 */ /* 0x0005e8000c101b06 */
[----:B-1----:R-:W3:Y:S01]  /*0440*/  LDG.E.64 R28, desc[UR6][R20.64] ;  /* 0x00000006141c7981 */ /* 0x002ee2000c1e1b00 */
[----:B------:R-:W-:Y:S01]  /*0450*/  IMAD R24, R4, 0x28, RZ ;  /* 0x0000002804187824 */ /* 0x000fe200078e02ff */
[----:B---3--:R-:W-:Y:S01]  /*0460*/  DADD R28, R18, R28 ;  /* 0x00000000121c7229 */ /* 0x008fe2000000001c */
[----:B--2---:R-:W-:-:S04]  /*0470*/  IMAD.WIDE.U32 R18, R8, 0x28, R22 ;  /* 0x0000002808127825 */ /* 0x004fc800078e0016 */
[----:B------:R-:W-:Y:S02]  /*0480*/  IMAD.IADD R19, R19, 0x1, R24 ;  /* 0x0000000113137824 */ /* 0x000fe400078e0218 */
[----:B------:R1:W-:Y:S04]  /*0490*/  STG.E.64 desc[UR6][R20.64], R28 ;  /* 0x0000001c14007986 */ /* 0x0003e8000c101b06 */
[----:B------:R-:W1:Y:S01]  /*04a0*/  LDG.E.64 R14, desc[UR6][R18.64] ;  /* 0x00000006120e7981 */ /* 0x000e62000c1e1b00 */
[----:B------:R-:W-:Y:S01]  /*04b0*/  IMAD R24, R4, 0x30, RZ ;  /* 0x0000003004187824 */ /* 0x000fe200078e02ff */
[----:B-1----:R-:W-:Y:S01]  /*04c0*/  DADD R28, R28, R14 ;  /* 0x000000001c1c7229 */ /* 0x002fe2000000000e */
[----:B------:R-:W-:-:S04]  /*04d0*/  IMAD.WIDE.U32 R14, R8, 0x30, R22 ;  /* 0x00000030080e7825 */ /* 0x000fc800078e0016 */
[----:B------:R-:W-:Y:S02]  /*04e0*/  IMAD.IADD R15, R15, 0x1, R24 ;  /* 0x000000010f0f7824 */ /* 0x000fe400078e0218 */
[----:B------:R1:W-:Y:S04]  /*04f0*/  STG.E.64 desc[UR6][R18.64], R28 ;  /* 0x0000001c12007986 */ /* 0x0003e8000c101b06 */
[----:B------:R-:W2:Y:S01]  /*0500*/  LDG.E.64 R16, desc[UR6][R14.64] ;  /* 0x000000060e107981 */ /* 0x000ea2000c1e1b00 */
[----:B------:R-:W-:-:S04]  /*0510*/  IMAD.WIDE.U32 R20, R8, 0x38, R22 ;  /* 0x0000003808147825 */ /* 0x000fc800078e0016 */
[----:B------:R-:W-:-:S04]  /*0520*/  IMAD R24, R4, 0x38, RZ ;  /* 0x0000003804187824 */ /* 0x000fc800078e02ff */
[----:B------:R-:W-:Y:S01]  /*0530*/  IMAD.IADD R21, R21, 0x1, R24 ;  /* 0x0000000115157824 */ /* 0x000fe200078e0218 */
[----:B--2---:R-:W-:-:S07]  /*0540*/  DADD R16, R28, R16 ;  /* 0x000000001c107229 */ /* 0x004fce0000000010 */
[----:B------:R2:W-:Y:S04]  /*0550*/  STG.E.64 desc[UR6][R14.64], R16 ;  /* 0x000000100e007986 */ /* 0x0005e8000c101b06 */
[----:B-1----:R-:W3:Y:S01]  /*0560*/  LDG.E.64 R18, desc[UR6][R20.64] ;  /* 0x0000000614127981 */ /* 0x002ee2000c1e1b00 */
[----:B0-----:R-:W-:-:S05]  /*0570*/  LEA R22, P0, R8, R22, 0x6 ;  /* 0x0000001608167211 */ /* 0x001fca00078030ff */
[----:B------:R-:W-:Y:S01]  /*0580*/  IMAD.X R23, R23, 0x1, R5, P0 ;  /* 0x0000000117177824 */ /* 0x000fe200000e0605 */
[----:B------:R-:W-:Y:S01]  /*0590*/  UIADD3 UR5, UP0, UPT, UR5, 0x8, URZ ;  /* 0x0000000805057890 */ /* 0x000fe2000ff1e0ff */
[----:B---3--:R-:W-:-:S07]  /*05a0*/  DADD R18, R16, R18 ;  /* 0x0000000010127229 */ /* 0x008fce0000000012 */
[----:B------:R1:W-:Y:S04]  /*05b0*/  STG.E.64 desc[UR6][R20.64], R18 ;  /* 0x0000001214007986 */ /* 0x0003e8000c101b06 */
[----:B------:R-:W3:Y:S01]  /*05c0*/  LDG.E.64 R28, desc[UR6][R22.64] ;  /* 0x00000006161c7981 */ /* 0x000ee2000c1e1b00 */
[----:B------:R-:W-:Y:S01]  /*05d0*/  UIADD3.X UR4, UPT, UPT, URZ, UR4, URZ, UP0, !UPT ;  /* 0x00000004ff047290 */ /* 0x000fe200087fe4ff */
[----:B--2---:R-:W-:-:S04]  /*05e0*/  IADD3 R14, P2, PT, -R6, UR5, RZ ;  /* 0x00000005060e7c10 */ /* 0x004fc8000ff5e1ff */
[----:B------:R-:W-:Y:S02]  /*05f0*/  ISETP.NE.U32.AND P0, PT, R14, 0x1, PT ;  /* 0x000000010e00780c */ /* 0x000fe40003f05070 */
[----:B------:R-:W-:-:S04]  /*0600*/  IADD3.X R14, PT, PT, ~R3, UR4, RZ, P2, !PT ;  /* 0x00000004030e7c10 */ /* 0x000fc800097fe5ff */
[----:B------:R-:W-:Y:S01]  /*0610*/  ISETP.NE.AND.EX P0, PT, R14, RZ, PT, P0 ;  /* 0x000000ff0e00720c */ /* 0x000fe20003f05300 */
[----:B---3--:R-:W-:-:S07]  /*0620*/  DADD R16, R18, R28 ;  /* 0x0000000012107229 */ /* 0x008fce000000001c */
[----:B------:R1:W-:Y:S05]  /*0630*/  STG.E.64 desc[UR6][R22.64], R16 ;  /* 0x0000001016007986 */ /* 0x0003ea000c101b06 */
[----:B------:R-:W-:Y:S05]  /*0640*/  @P0 BRA `(.L_x_33) ;  /* 0xfffffffc00340947 */ /* 0x000fea000383ffff */
.L_x_32:
[----:B0-----:R-:W-:Y:S05]  /*0650*/  @!P1 EXIT ;  /* 0x000000000000994d */ /* 0x001fea0003800000 */
[----:B------:R-:W-:Y:S02]  /*0660*/  ISETP.GE.U32.AND P1, PT, R2, 0x4, PT ;  /* 0x000000040200780c */ /* 0x000fe40003f26070 */
[----:B------:R-:W-:Y:S02]  /*0670*/  LOP3.LUT R14, R0, 0x3, RZ, 0xc0, !PT ;  /* 0x00000003000e7812 */ /* 0x000fe400078ec0ff */
[----:B------:R-:W-:Y:S02]  /*0680*/  ISETP.GE.U32.AND.EX P1, PT, RZ, RZ, PT, P1 ;  /* 0x000000ffff00720c */ /* 0x000fe40003f26110 */
[----:B------:R-:W-:-:S04]  /*0690*/  ISETP.NE.U32.AND P0, PT, R14, RZ, PT ;  /* 0x000000ff0e00720c */ /* 0x000fc80003f05070 */
[----:B------:R-:W-:-:S07]  /*06a0*/  ISETP.NE.AND.EX P0, PT, RZ, RZ, PT, P0 ;  /* 0x000000ffff00720c */ /* 0x000fce0003f05300 */
[----:B------:R-:W-:Y:S06]  /*06b0*/  @!P1 BRA `(.L_x_34) ;  /* 0x00000000008c9947 */ /* 0x000fec0003800000 */
[----:B------:R-:W1:Y:S01]  /*06c0*/  LDCU.64 UR10, c[0x0][0x398] ;  /* 0x00007300ff0a77ac */ /* 0x000e620008000a00 */
[----:B------:R-:W-:Y:S02]  /*06d0*/  IMAD.MOV.U32 R12, RZ, RZ, R10 ;  /* 0x000000ffff0c7224 */ /* 0x000fe400078e000a */
[----:B------:R-:W-:Y:S01]  /*06e0*/  IMAD.SHL.U32 R15, R8, 0x8, RZ ;  /* 0x00000008080f7824 */ /* 0x000fe200078e00ff */
[----:B------:R-:W-:-:S04]  /*06f0*/  UIADD3 UR8, UP0, UPT, UR5, -0x1, URZ ;  /* 0xffffffff05087890 */ /* 0x000fc8000ff1e0ff */
[----:B------:R-:W-:Y:S02]  /*0700*/  UIADD3.X UR9, UPT, UPT, UR4, -0x1, URZ, UP0, !UPT ;  /* 0xffffffff04097890 */ /* 0x000fe400087fe4ff */
[----:B------:R-:W-:Y:S02]  /*0710*/  IMAD R5, R4, UR8, RZ ;  /* 0x0000000804057c24 */ /* 0x000fe4000f8e02ff */
[----:B------:R-:W-:-:S04]  /*0720*/  IMAD.WIDE.U32 R2, R8, UR8, R12 ;  /* 0x0000000808027c25 */ /* 0x000fc8000f8e000c */
[----:B------:R-:W-:Y:S01]  /*0730*/  IMAD R5, R8, UR9, R5 ;  /* 0x0000000908057c24 */ /* 0x000fe2000f8e0205 */
[----:B-1----:R-:W-:-:S03]  /*0740*/  LEA R22, P1, R2, UR10, 0x3 ;  /* 0x0000000a02167c11 */ /* 0x002fc6000f8218ff */
[----:B------:R-:W-:Y:S01]  /*0750*/  IMAD.IADD R3, R3, 0x1, R5 ;  /* 0x0000000103037824 */ /* 0x000fe200078e0205 */
[----:B------:R-:W-:Y:S02]  /*0760*/  SHF.L.U64.HI R5, R8, 0x3, R4 ;  /* 0x0000000308057819 */ /* 0x000fe40000010204 */
[----:B------:R-:W-:Y:S02]  /*0770*/  IADD3 R16, P2, PT, R22, R15, RZ ;  /* 0x0000000f16107210 */ /* 0x000fe40007f5e0ff */
[----:B------:R-:W-:-:S05]  /*0780*/  LEA.HI.X R23, R2, UR11, R3, 0x3, P1 ;  /* 0x0000000b02177c11 */ /* 0x000fca00088f1c03 */
[----:B------:R-:W-:Y:S01]  /*0790*/  IMAD.X R17, R23, 0x1, R5, P2 ;  /* 0x0000000117117824 */ /* 0x000fe200010e0605 */
[----:B------:R-:W2:Y:S04]  /*07a0*/  LDG.E.64 R6, desc[UR6][R22.64] ;  /* 0x0000000616067981 */ /* 0x000ea8000c1e1b00 */
[----:B------:R-:W2:Y:S01]  /*07b0*/  LDG.E.64 R18, desc[UR6][R16.64] ;  /* 0x0000000610127981 */ /* 0x000ea2000c1e1b00 */
[----:B------:R-:W-:-:S05]  /*07c0*/  IADD3 R2, P1, PT, R16, R15, RZ ;  /* 0x0000000f10027210 */ /* 0x000fca0007f3e0ff */
[----:B------:R-:W-:Y:S01]  /*07d0*/  IMAD.X R3, R17, 0x1, R5, P1 ;  /* 0x0000000111037824 */ /* 0x000fe200008e0605 */
[----:B--2---:R-:W-:-:S07]  /*07e0*/  DADD R18, R6, R18 ;  /* 0x0000000006127229 */ /* 0x004fce0000000012 */
[----:B------:R0:W-:Y:S04]  /*07f0*/  STG.E.64 desc[UR6][R16.64], R18 ;  /* 0x0000001210007986 */ /* 0x0001e8000c101b06 */
[----:B------:R-:W2:Y:S01]  /*0800*/  LDG.E.64 R20, desc[UR6][R2.64] ;  /* 0x0000000602147981 */ /* 0x000ea2000c1e1b00 */
[----:B------:R-:W-:-:S05]  /*0810*/  IADD3 R6, P1, PT, R2, R15, RZ ;  /* 0x0000000f02067210 */ /* 0x000fca0007f3e0ff */
[----:B------:R-:W-:Y:S01]  /*0820*/  IMAD.X R7, R3, 0x1, R5, P1 ;  /* 0x0000000103077824 */ /* 0x000fe200008e0605 */
[----:B--2---:R-:W-:-:S07]  /*0830*/  DADD R20, R18, R20 ;  /* 0x0000000012147229 */ /* 0x004fce0000000014 */
[----:B------:R2:W-:Y:S04]  /*0840*/  STG.E.64 desc[UR6][R2.64], R20 ;  /* 0x0000001402007986 */ /* 0x0005e8000c101b06 */
[----:B------:R-:W3:Y:S01]  /*0850*/  LDG.E.64 R22, desc[UR6][R6.64] ;  /* 0x0000000606167981 */ /* 0x000ee2000c1e1b00 */
[----:B------:R-:W-:-:S05]  /*0860*/  IADD3 R24, P1, PT, R6, R15, RZ ;  /* 0x0000000f06187210 */ /* 0x000fca0007f3e0ff */
[----:B------:R-:W-:Y:S01]  /*0870*/  IMAD.X R25, R7, 0x1, R5, P1 ;  /* 0x0000000107197824 */ /* 0x000fe200008e0605 */
[----:B---3--:R-:W-:-:S07]  /*0880*/  DADD R22, R20, R22 ;  /* 0x0000000014167229 */ /* 0x008fce0000000016 */
[----:B------:R2:W-:Y:S04]  /*0890*/  STG.E.64 desc[UR6][R6.64], R22 ;  /* 0x0000001606007986 */ /* 0x0005e8000c101b06 */
[----:B0-----:R-:W3:Y:S01]  /*08a0*/  LDG.E.64 R16, desc[UR6][R24.64] ;  /* 0x0000000618107981 */ /* 0x001ee2000c1e1b00 */
[----:B------:R-:W-:-:S04]  /*08b0*/  UIADD3 UR5, UP0, UPT, UR5, 0x4, URZ ;  /* 0x0000000405057890 */ /* 0x000fc8000ff1e0ff */
[----:B------:R-:W-:Y:S01]  /*08c0*/  UIADD3.X UR4, UPT, UPT, URZ, UR4, URZ, UP0, !UPT ;  /* 0x00000004ff047290 */ /* 0x000fe200087fe4ff */
[----:B---3--:R-:W-:-:S07]  /*08d0*/  DADD R16, R22, R16 ;  /* 0x0000000016107229 */ /* 0x008fce0000000010 */
[----:B------:R2:W-:Y:S04]  /*08e0*/  STG.E.64 desc[UR6][R24.64], R16 ;  /* 0x0000001018007986 */ /* 0x0005e8000c101b06 */
.L_x_34:
[----:B------:R-:W-:Y:S05]  /*08f0*/  @!P0 EXIT ;  /* 0x000000000000894d */ /* 0x000fea0003800000 */
[----:B------:R-:W-:Y:S02]  /*0900*/  ISETP.NE.U32.AND P1, PT, R14, 0x1, PT ;  /* 0x000000010e00780c */ /* 0x000fe40003f25070 */
[----:B------:R-:W-:Y:S02]  /*0910*/  LOP3.LUT R0, R0, 0x1, RZ, 0xc0, !PT ;  /* 0x0000000100007812 */ /* 0x000fe400078ec0ff */
[----:B------:R-:W-:Y:S02]  /*0920*/  ISETP.NE.AND.EX P1, PT, RZ, RZ, PT, P1 ;  /* 0x000000ffff00720c */ /* 0x000fe40003f25310 */
[----:B------:R-:W-:-:S04]  /*0930*/  ISETP.NE.U32.AND P0, PT, R0, 0x1, PT ;  /* 0x000000010000780c */ /* 0x000fc80003f05070 */
[----:B------:R-:W-:-:S07]  /*0940*/  ISETP.NE.U32.AND.EX P0, PT, RZ, RZ, PT, P0 ;  /* 0x000000ffff00720c */ /* 0x000fce0003f05100 */
[----:B------:R-:W-:Y:S06]  /*0950*/  @!P1 BRA `(.L_x_35) ;  /* 0x0000000000689947 */ /* 0x000fec0003800000 */
[----:B------:R-:W0:Y:S01]  /*0960*/  LDCU.64 UR10, c[0x0][0x398] ;  /* 0x00007300ff0a77ac */ /* 0x000e220008000a00 */
[----:B--2---:R-:W-:Y:S01]  /*0970*/  IMAD.MOV.U32 R2, RZ, RZ, R10 ;  /* 0x000000ffff027224 */ /* 0x004fe200078e000a */
[C---:B-1----:R-:W-:Y:S01]  /*0980*/  SHF.L.U64.HI R19, R8.reuse, 0x3, R4 ;  /* 0x0000000308137819 */ /* 0x042fe20000010204 */
[----:B------:R-:W-:Y:S01]  /*0990*/  IMAD.MOV.U32 R3, RZ, RZ, R13 ;  /* 0x000000ffff037224 */ /* 0x000fe200078e000d */
[----:B------:R-:W-:Y:S01]  /*09a0*/  UIADD3 UR8, UP0, UPT, UR5, -0x1, URZ ;  /* 0xffffffff05087890 */ /* 0x000fe2000ff1e0ff */
[----:B------:R-:W-:-:S03]  /*09b0*/  IMAD.SHL.U32 R21, R8, 0x8, RZ ;  /* 0x0000000808157824 */ /* 0x000fc600078e00ff */
[----:B------:R-:W-:Y:S02]  /*09c0*/  UIADD3.X UR9, UPT, UPT, UR4, -0x1, URZ, UP0, !UPT ;  /* 0xffffffff04097890 */ /* 0x000fe400087fe4ff */
[----:B------:R-:W-:Y:S02]  /*09d0*/  IMAD R5, R4, UR8, RZ ;  /* 0x0000000804057c24 */ /* 0x000fe4000f8e02ff */
[----:B------:R-:W-:-:S04]  /*09e0*/  IMAD.WIDE.U32 R2, R8, UR8, R2 ;  /* 0x0000000808027c25 */ /* 0x000fc8000f8e0002 */
[----:B------:R-:W-:Y:S01]  /*09f0*/  IMAD R5, R8, UR9, R5 ;  /* 0x0000000908057c24 */ /* 0x000fe2000f8e0205 */
[----:B0-----:R-:W-:-:S03]  /*0a00*/  LEA R14, P1, R2, UR10, 0x3 ;  /* 0x0000000a020e7c11 */ /* 0x001fc6000f8218ff */
[----:B------:R-:W-:Y:S01]  /*0a10*/  IMAD.IADD R5, R3, 0x1, R5 ;  /* 0x0000000103057824 */ /* 0x000fe200078e0205 */
[----:B------:R-:W-:-:S04]  /*0a20*/  IADD3 R16, P2, PT, R14, R21, RZ ;  /* 0x000000150e107210 */ /* 0x000fc80007f5e0ff */
        /* <DEDUP_REMOVED lines=9> */
[----:B------:R-:W-:-:S04]  /*0ac0*/  UIADD3 UR5, UP0, UPT, UR5, 0x2, URZ ;  /* 0x0000000205057890 */ /* 0x000fc8000ff1e0ff */
[----:B------:R-:W-:Y:S01]  /*0ad0*/  UIADD3.X UR4, UPT, UPT, URZ, UR4, URZ, UP0, !UPT ;  /* 0x00000004ff047290 */ /* 0x000fe200087fe4ff */
[----:B--2---:R-:W-:-:S07]  /*0ae0*/  DADD R6, R2, R6 ;  /* 0x0000000002067229 */ /* 0x004fce0000000006 */
[----:B------:R0:W-:Y:S04]  /*0af0*/  STG.E.64 desc[UR6][R18.64], R6 ;  /* 0x0000000612007986 */ /* 0x0001e8000c101b06 */
.L_x_35:
[----:B------:R-:W-:Y:S05]  /*0b00*/  @P0 EXIT ;  /* 0x000000000000094d */ /* 0x000fea0003800000 */
[----:B------:R-:W3:Y:S01]  /*0b10*/  LDCU.64 UR8, c[0x0][0x398] ;  /* 0x00007300ff0877ac */ /* 0x000ee20008000a00 */
[----:B0-2---:R-:W-:Y:S02]  /*0b20*/  IMAD.MOV.U32 R2, RZ, RZ, R10 ;  /* 0x000000ffff027224 */ /* 0x005fe400078e000a */
[----:B------:R-:W-:Y:S01]  /*0b30*/  IMAD.MOV.U32 R3, RZ, RZ, R13 ;  /* 0x000000ffff037224 */ /* 0x000fe200078e000d */
[----:B------:R-:W-:-:S04]  /*0b40*/  UIADD3 UR5, UP0, UPT, UR5, -0x1, URZ ;  /* 0xffffffff05057890 */ /* 0x000fc8000ff1e0ff */
[----:B------:R-:W-:Y:S02]  /*0b50*/  UIADD3.X UR4, UPT, UPT, UR4, -0x1, URZ, UP0, !UPT ;  /* 0xffffffff04047890 */ /* 0x000fe400087fe4ff */
[----:B------:R-:W-:Y:S02]  /*0b60*/  IMAD R5, R4, UR5, RZ ;  /* 0x0000000504057c24 */ /* 0x000fe4000f8e02ff */
[----:B------:R-:W-:-:S04]  /*0b70*/  IMAD.WIDE.U32 R2, R8, UR5, R2 ;  /* 0x0000000508027c25 */ /* 0x000fc8000f8e0002 */
[----:B------:R-:W-:Y:S01]  /*0b80*/  IMAD R5, R8, UR4, R5 ;  /* 0x0000000408057c24 */ /* 0x000fe2000f8e0205 */
[----:B---3--:R-:W-:-:S03]  /*0b90*/  LEA R10, P0, R2, UR8, 0x3 ;  /* 0x00000008020a7c11 */ /* 0x008fc6000f8018ff */
[----:B------:R-:W-:Y:S01]  /*0ba0*/  IMAD.IADD R3, R3, 0x1, R5 ;  /* 0x0000000103037824 */ /* 0x000fe200078e0205 */
[----:B------:R-:W-:-:S04]  /*0bb0*/  LEA R6, P1, R8, R10, 0x3 ;  /* 0x0000000a08067211 */ /* 0x000fc800078218ff */
[----:B------:R-:W-:-:S04]  /*0bc0*/  LEA.HI.X R11, R2, UR9, R3, 0x3, P0 ;  /* 0x00000009020b7c11 */ /* 0x000fc800080f1c03 */
[----:B------:R-:W-:Y:S01]  /*0bd0*/  LEA.HI.X R7, R8, R11, R4, 0x3, P1 ;  /* 0x0000000b08077211 */ /* 0x000fe200008f1c04 */
[----:B------:R-:W2:Y:S04]  /*0be0*/  LDG.E.64 R2, desc[UR6][R10.64] ;  /* 0x000000060a027981 */ /* 0x000ea8000c1e1b00 */
[----:B------:R-:W2:Y:S02]  /*0bf0*/  LDG.E.64 R4, desc[UR6][R6.64] ;  /* 0x0000000606047981 */ /* 0x000ea4000c1e1b00 */
[----:B--2---:R-:W-:-:S07]  /*0c00*/  DADD R2, R2, R4 ;  /* 0x0000000002027229 */ /* 0x004fce0000000004 */
[----:B------:R-:W-:Y:S01]  /*0c10*/  STG.E.64 desc[UR6][R6.64], R2 ;  /* 0x0000000206007986 */ /* 0x000fe2000c101b06 */
[----:B------:R-:W-:Y:S05]  /*0c20*/  EXIT ;  /* 0x000000000000794d */ /* 0x000fea0003800000 */
.L_x_36:
        /* <DEDUP_REMOVED lines=13> */
.L_x_101:


//--------------------- .text._Z23cumulative_sum_cols_dstlllPd --------------------------
	.section	.text._Z23cumulative_sum_cols_dstlllPd,"ax",@progbits
	.align	128
        .global         _Z23cumulative_sum_cols_dstlllPd
        .type           _Z23cumulative_sum_cols_dstlllPd,@function
        .size           _Z23cumulative_sum_cols_dstlllPd,(.L_x_102 - _Z23cumulative_sum_cols_dstlllPd)
        .other          _Z23cumulative_sum_cols_dstlllPd,@"STO_CUDA_ENTRY STV_DEFAULT"
_Z23cumulative_sum_cols_dstlllPd:
.text._Z23cumulative_sum_cols_dstlllPd:
[----:B------:R-:W-:Y:S01]  /*0000*/  LDC R1, c[0x0][0x37c] ;  /* 0x0000df00ff017b82 */ /* 0x000fe20000000800 */
[----:B------:R-:W0:Y:S07]  /*0010*/  S2R R5, SR_TID.Z ;  /* 0x0000000000057919 */ /* 0x000e2e0000002300 */
[----:B------:R-:W1:Y:S01]  /*0020*/  LDC R3, c[0x0][0x364] ;  /* 0x0000d900ff037b82 */ /* 0x000e620000000800 */
[----:B------:R-:W2:Y:S01]  /*0030*/  LDCU.64 UR6, c[0x0][0x380] ;  /* 0x00007000ff0677ac */ /* 0x000ea20008000a00 */
[----:B------:R-:W1:Y:S06]  /*0040*/  S2R R2, SR_TID.Y ;  /* 0x0000000000027919 */ /* 0x000e6c0000002200 */
[----:B------:R-:W0:Y:S08]  /*0050*/  S2UR UR5, SR_CTAID.Z ;  /* 0x00000000000579c3 */ /* 0x000e300000002700 */
[----:B------:R-:W0:Y:S08]  /*0060*/  LDC R0, c[0x0][0x368] ;  /* 0x0000da00ff007b82 */ /* 0x000e300000000800 */
[----:B------:R-:W1:Y:S08]  /*0070*/  S2UR UR4, SR_CTAID.Y ;  /* 0x00000000000479c3 */ /* 0x000e700000002600 */
[----:B------:R-:W3:Y:S01]  /*0080*/  LDC.64 R14, c[0x0][0x390] ;  /* 0x0000e400ff0e7b82 */ /* 0x000ee20000000a00 */
[----:B0-----:R-:W-:-:S02]  /*0090*/  IMAD R0, R0, UR5, R5 ;  /* 0x0000000500007c24 */ /* 0x001fc4000f8e0205 */
[----:B-1----:R-:W-:-:S05]  /*00a0*/  IMAD R3, R3, UR4, R2 ;  /* 0x0000000403037c24 */ /* 0x002fca000f8e0202 */
[----:B--2---:R-:W-:Y:S02]  /*00b0*/  ISETP.GE.U32.AND P1, PT, R3, UR6, PT ;  /* 0x0000000603007c0c */ /* 0x004fe4000bf26070 */
[----:B---3--:R-:W-:-:S04]  /*00c0*/  ISETP.GE.U32.AND P0, PT, R0, R14, PT ;  /* 0x0000000e0000720c */ /* 0x008fc80003f06070 */
[----:B------:R-:W-:-:S04]  /*00d0*/  ISETP.GE.AND.EX P0, PT, RZ, R15, PT, P0 ;  /* 0x0000000fff00720c */ /* 0x000fc80003f06300 */
[----:B------:R-:W-:-:S13]  /*00e0*/  ISETP.GE.OR.EX P0, PT, RZ, UR7, P0, P1 ;  /* 0x00000007ff007c0c */ /* 0x000fda0008706710 */
[----:B------:R-:W-:Y:S05]  /*00f0*/  @P0 EXIT ;  /* 0x000000000000094d */ /* 0x000fea0003800000 */
[----:B------:R-:W0:Y:S01]  /*0100*/  LDC.64 R8, c[0x0][0x388] ;  /* 0x0000e200ff087b82 */ /* 0x000e220000000a00 */
[----:B------:R-:W-:Y:S01]  /*0110*/  IADD3 R18, P1, PT, R0, 0x1, RZ ;  /* 0x0000000100127810 */ /* 0x000fe20007f3e0ff */
[----:B------:R-:W-:-:S03]  /*0120*/  IMAD.MOV.U32 R2, RZ, RZ, RZ ;  /* 0x000000ffff027224 */ /* 0x000fc600078e00ff */
[----:B------:R-:W-:Y:S01]  /*0130*/  ISETP.GE.U32.AND P0, PT, R18, R14, PT ;  /* 0x0000000e1200720c */ /* 0x000fe20003f06070 */
[----:B------:R-:W-:-:S05]  /*0140*/  IMAD.X R19, RZ, RZ, R2, P1 ;  /* 0x000000ffff137224 */ /* 0x000fca00008e0602 */
[----:B------:R-:W-:Y:S02]  /*0150*/  ISETP.GE.U32.AND.EX P0, PT, R19, R15, PT, P0 ;  /* 0x0000000f1300720c */ /* 0x000fe40003f06100 */
[----:B0-----:R-:W-:-:S04]  /*0160*/  ISETP.LT.U32.AND P1, PT, R8, 0x2, PT ;  /* 0x000000020800780c */ /* 0x001fc80003f21070 */
[----:B------:R-:W-:-:S13]  /*0170*/  ISETP.LT.OR.EX P0, PT, R9, RZ, P0, P1 ;  /* 0x000000ff0900720c */ /* 0x000fda0000701710 */
[----:B------:R-:W-:Y:S05]  /*0180*/  @P0 EXIT ;  /* 0x000000000000094d */ /* 0x000fea0003800000 */
[----:B------:R-:W-:Y:S01]  /*0190*/  IADD3 R4, P1, PT, -R0, R14, RZ ;  /* 0x0000000e00047210 */ /* 0x000fe20007f3e1ff */
[C---:B------:R-:W-:Y:S01]  /*01a0*/  IMAD.WIDE.U32 R12, R3.reuse, R8, RZ ;  /* 0x00000008030c7225 */ /* 0x040fe200078e00ff */
[----:B------:R-:W-:Y:S01]  /*01b0*/  IADD3 R5, P0, PT, R8, -0x2, RZ ;  /* 0xfffffffe08057810 */ /* 0x000fe20007f1e0ff */
[----:B------:R-:W0:Y:S01]  /*01c0*/  LDCU.64 UR4, c[0x0][0x358] ;  /* 0x00006b00ff0477ac */ /* 0x000e220008000a00 */
[----:B------:R-:W-:Y:S01]  /*01d0*/  IADD3 R4, P2, PT, R4, -0x2, RZ ;  /* 0xfffffffe04047810 */ /* 0x000fe20007f5e0ff */
[----:B------:R-:W-:Y:S01]  /*01e0*/  IMAD R3, R3, R9, R13 ;  /* 0x0000000903037224 */ /* 0x000fe200078e020d */
[----:B------:R-:W-:Y:S01]  /*01f0*/  IADD3.X R22, PT, PT, R9, -0x1, RZ, P0, !PT ;  /* 0xffffffff09167810 */ /* 0x000fe200007fe4ff */
[----:B------:R-:W-:Y:S01]  /*0200*/  IMAD.SHL.U32 R23, R15, 0x8, RZ ;  /* 0x000000080f177824 */ /* 0x000fe200078e00ff */
[----:B------:R-:W-:Y:S01]  /*0210*/  ISETP.LT.U32.AND P0, PT, R4, R5, PT ;  /* 0x000000050400720c */ /* 0x000fe20003f01070 */
[----:B------:R-:W-:Y:S01]  /*0220*/  IMAD.WIDE.U32 R16, R14, 0x8, RZ ;  /* 0x000000080e107825 */ /* 0x000fe200078e00ff */
[----:B------:R-:W-:Y:S01]  /*0230*/  IADD3.X R7, PT, PT, ~R2, -0x1, R15, P2, P1 ;  /* 0xffffffff02077810 */ /* 0x000fe200017e250f */
[----:B------:R-:W-:Y:S02]  /*0240*/  BSSY.RECONVERGENT B0, `(.L_x_37) ;  /* 0x000004a000007945 */ /* 0x000fe40003800200 */
[----:B------:R-:W-:Y:S01]  /*0250*/  IMAD.WIDE.U32 R10, R12, R14, RZ ;  /* 0x0000000e0c0a7225 */ /* 0x000fe200078e00ff */
[----:B------:R-:W-:-:S03]  /*0260*/  ISETP.LT.U32.AND.EX P0, PT, R7, R22, PT, P0 ;  /* 0x000000160700720c */ /* 0x000fc60003f01100 */
[----:B------:R-:W-:Y:S01]  /*0270*/  IMAD.IADD R8, R17, 0x1, R23 ;  /* 0x0000000111087824 */ /* 0x000fe200078e0217 */
[----:B------:R-:W-:Y:S01]  /*0280*/  SEL R5, R4, R5, P0 ;  /* 0x0000000504057207 */ /* 0x000fe20000000000 */
[----:B------:R-:W-:Y:S01]  /*0290*/  IMAD.MOV.U32 R4, RZ, RZ, RZ ;  /* 0x000000ffff047224 */ /* 0x000fe200078e00ff */
[----:B------:R-:W-:Y:S01]  /*02a0*/  SEL R22, R7, R22, P0 ;  /* 0x0000001607167207 */ /* 0x000fe20000000000 */
[----:B------:R-:W-:Y:S01]  /*02b0*/  IMAD R7, R3, R14, RZ ;  /* 0x0000000e03077224 */ /* 0x000fe200078e02ff */
[C---:B------:R-:W-:Y:S01]  /*02c0*/  ISETP.GE.U32.AND P0, PT, R5.reuse, 0x3, PT ;  /* 0x000000030500780c */ /* 0x040fe20003f06070 */
[----:B------:R-:W-:Y:S01]  /*02d0*/  IMAD.MOV.U32 R21, RZ, RZ, RZ ;  /* 0x000000ffff157224 */ /* 0x000fe200078e00ff */
[----:B------:R-:W-:Y:S01]  /*02e0*/  IADD3 R5, P1, PT, R5, 0x1, RZ ;  /* 0x0000000105057810 */ /* 0x000fe20007f3e0ff */
[----:B------:R-:W-:Y:S01]  /*02f0*/  IMAD R9, R12, R15, R7 ;  /* 0x0000000f0c097224 */ /* 0x000fe200078e0207 */
[----:B------:R-:W-:Y:S01]  /*0300*/  ISETP.GE.U32.AND.EX P0, PT, R22, RZ, PT, P0 ;  /* 0x000000ff1600720c */ /* 0x000fe20003f06100 */
[----:B------:R-:W-:Y:S01]  /*0310*/  IMAD.MOV.U32 R26, RZ, RZ, 0x1 ;  /* 0x00000001ff1a7424 */ /* 0x000fe200078e00ff */
[----:B------:R-:W-:Y:S01]  /*0320*/  CS2R R6, SRZ ;  /* 0x0000000000067805 */ /* 0x000fe2000001ff00 */
[----:B------:R-:W-:Y:S01]  /*0330*/  IMAD.IADD R9, R11, 0x1, R9 ;  /* 0x000000010b097824 */ /* 0x000fe200078e0209 */
[----:B------:R-:W-:Y:S01]  /*0340*/  LOP3.LUT R23, R5, 0x3, RZ, 0xc0, !PT ;  /* 0x0000000305177812 */ /* 0x000fe200078ec0ff */
[----:B------:R-:W-:-:S08]  /*0350*/  IMAD.X R22, RZ, RZ, R22, P1 ;  /* 0x000000ffff167224 */ /* 0x000fd000008e0616 */
[----:B0-----:R-:W-:Y:S05]  /*0360*/  @!P0 BRA `(.L_x_38) ;  /* 0x0000000000dc8947 */ /* 0x001fea0003800000 */
[----:B------:R-:W0:Y:S01]  /*0370*/  LDCU.64 UR6, c[0x0][0x398] ;  /* 0x00007300ff0677ac */ /* 0x000e220008000a00 */
[----:B------:R-:W-:-:S05]  /*0380*/  IADD3 R28, P0, PT, R0, R10, RZ ;  /* 0x0000000a001c7210 */ /* 0x000fca0007f1e0ff */
[----:B------:R-:W-:Y:S01]  /*0390*/  IMAD.X R7, R9, 0x1, R2, P0 ;  /* 0x0000000109077824 */ /* 0x000fe200000e0602 */
[----:B0-----:R-:W-:-:S04]  /*03a0*/  LEA R24, P0, R28, UR6, 0x3 ;  /* 0x000000061c187c11 */ /* 0x001fc8000f8018ff */
[----:B------:R-:W-:Y:S01]  /*03b0*/  LEA.HI.X R28, R28, UR7, R7, 0x3, P0 ;  /* 0x000000071c1c7c11 */ /* 0x000fe200080f1c07 */
[----:B------:R-:W-:-:S04]  /*03c0*/  IMAD.MOV.U32 R18, RZ, RZ, R24 ;  /* 0x000000ffff127224 */ /* 0x000fc800078e0018 */
[----:B------:R-:W-:-:S05]  /*03d0*/  IMAD.MOV.U32 R19, RZ, RZ, R28 ;  /* 0x000000ffff137224 */ /* 0x000fca00078e001c */
[----:B------:R0:W5:Y:S01]  /*03e0*/  LDG.E.64 R20, desc[UR4][R18.64] ;  /* 0x0000000412147981 */ /* 0x000162000c1e1b00 */
[----:B------:R-:W-:Y:S01]  /*03f0*/  IADD3 RZ, P1, PT, R16, 0x8, RZ ;  /* 0x0000000810ff7810 */ /* 0x000fe20007f3e0ff */
[----:B------:R-:W-:Y:S01]  /*0400*/  BSSY.RECONVERGENT B1, `(.L_x_39) ;  /* 0x0000027000017945 */ /* 0x000fe20003800200 */
[C---:B------:R-:W-:Y:S01]  /*0410*/  LEA RZ, P0, R14.reuse, 0x20, 0x5 ;  /* 0x000000200eff7811 */ /* 0x040fe200078028ff */
[----:B------:R-:W-:Y:S02]  /*0420*/  IMAD.MOV.U32 R26, RZ, RZ, 0x1 ;  /* 0x00000001ff1a7424 */ /* 0x000fe400078e00ff */
[----:B------:R-:W-:Y:S01]  /*0430*/  IMAD.MOV.U32 R7, RZ, RZ, RZ ;  /* 0x000000ffff077224 */ /* 0x000fe200078e00ff */
[----:B------:R-:W-:Y:S01]  /*0440*/  LEA.HI.X R27, R14, RZ, R15, 0x5, P0 ;  /* 0x000000ff0e1b7211 */ /* 0x000fe200000f2c0f */
[----:B------:R-:W-:-:S08]  /*0450*/  IMAD.X R25, RZ, RZ, R8, P1 ;  /* 0x000000ffff197224 */ /* 0x000fd000008e0608 */
.L_x_40:
[----:B------:R-:W-:-:S05]  /*0460*/  IMAD.SHL.U32 R17, R14, 0x8, RZ ;  /* 0x000000080e117824 */ /* 0x000fca00078e00ff */
[----:B0-----:R-:W-:-:S05]  /*0470*/  IADD3 R18, P0, PT, R24, R17, RZ ;  /* 0x0000001118127210 */ /* 0x001fca0007f1e0ff */
[----:B------:R-:W-:-:S05]  /*0480*/  IMAD.X R19, R28, 0x1, R8, P0 ;  /* 0x000000011c137824 */ /* 0x000fca00000e0608 */
[----:B-1----:R-:W2:Y:S01]  /*0490*/  LDG.E.64 R30, desc[UR4][R18.64+0x8] ;  /* 0x00000804121e7981 */ /* 0x002ea2000c1e1b00 */
[----:B------:R-:W-:-:S05]  /*04a0*/  VIADD R6, R17, 0x8 ;  /* 0x0000000811067836 */ /* 0x000fca0000000000 */
[----:B------:R-:W-:-:S05]  /*04b0*/  IADD3 R16, P0, PT, R18, R6, RZ ;  /* 0x0000000612107210 */ /* 0x000fca0007f1e0ff */
[----:B------:R-:W-:Y:S01]  /*04c0*/  IMAD.X R17, R19, 0x1, R25, P0 ;  /* 0x0000000113117824 */ /* 0x000fe200000e0619 */
[----:B--2--5:R-:W-:-:S07]  /*04d0*/  DADD R30, R30, R20 ;  /* 0x000000001e1e7229 */ /* 0x024fce0000000014 */
[----:B------:R0:W-:Y:S04]  /*04e0*/  STG.E.64 desc[UR4][R18.64+0x8], R30 ;  /* 0x0000081e12007986 */ /* 0x0001e8000c101b04 */
[----:B0-----:R-:W2:Y:S01]  /*04f0*/  LDG.E.64 R18, desc[UR4][R16.64+0x8] ;  /* 0x0000080410127981 */ /* 0x001ea2000c1e1b00 */
[----:B------:R-:W-:-:S05]  /*0500*/  IADD3 R20, P0, PT, R16, R6, RZ ;  /* 0x0000000610147210 */ /* 0x000fca0007f1e0ff */
[----:B------:R-:W-:Y:S01]  /*0510*/  IMAD.X R21, R17, 0x1, R25, P0 ;  /* 0x0000000111157824 */ /* 0x000fe200000e0619 */
[----:B--2---:R-:W-:-:S07]  /*0520*/  DADD R18, R30, R18 ;  /* 0x000000001e127229 */ /* 0x004fce0000000012 */
[----:B------:R0:W-:Y:S04]  /*0530*/  STG.E.64 desc[UR4][R16.64+0x8], R18 ;  /* 0x0000081210007986 */ /* 0x0001e8000c101b04 */
[----:B0-----:R-:W2:Y:S01]  /*0540*/  LDG.E.64 R16, desc[UR4][R20.64+0x8] ;  /* 0x0000080414107981 */ /* 0x001ea2000c1e1b00 */
[----:B------:R-:W-:-:S05]  /*0550*/  IADD3 R30, P0, PT, R20, R6, RZ ;  /* 0x00000006141e7210 */ /* 0x000fca0007f1e0ff */
[----:B------:R-:W-:Y:S01]  /*0560*/  IMAD.X R31, R21, 0x1, R25, P0 ;  /* 0x00000001151f7824 */ /* 0x000fe200000e0619 */
[----:B--2---:R-:W-:-:S07]  /*0570*/  DADD R16, R18, R16 ;  /* 0x0000000012107229 */ /* 0x004fce0000000010 */
[----:B------:R0:W-:Y:S04]  /*0580*/  STG.E.64 desc[UR4][R20.64+0x8], R16 ;  /* 0x0000081014007986 */ /* 0x0001e8000c101b04 */
[----:B0-----:R-:W2:Y:S01]  /*0590*/  LDG.E.64 R20, desc[UR4][R30.64+0x8] ;  /* 0x000008041e147981 */ /* 0x001ea2000c1e1b00 */
[----:B------:R-:W-:Y:S02]  /*05a0*/  IADD3 R26, P0, PT, R26, 0x4, RZ ;  /* 0x000000041a1a7810 */ /* 0x000fe40007f1e0ff */
[----:B------:R-:W-:Y:S02]  /*05b0*/  LOP3.LUT R29, R5, 0xfffffffc, RZ, 0xc0, !PT ;  /* 0xfffffffc051d7812 */ /* 0x000fe400078ec0ff */
[----:B------:R-:W-:Y:S01]  /*05c0*/  LEA R19, R14, 0x20, 0x5 ;  /* 0x000000200e137811 */ /* 0x000fe200078e28ff */
[----:B------:R-:W-:Y:S01]  /*05d0*/  IMAD.X R7, RZ, RZ, R7, P0 ;  /* 0x000000ffff077224 */ /* 0x000fe200000e0607 */
[----:B------:R-:W-:-:S04]  /*05e0*/  IADD3 R6, P1, PT, R26, -R29, RZ ;  /* 0x8000001d1a067210 */ /* 0x000fc80007f3e0ff */
[----:B------:R-:W-:Y:S01]  /*05f0*/  ISETP.NE.U32.AND P0, PT, R6, 0x1, PT ;  /* 0x000000010600780c */ /* 0x000fe20003f05070 */
[----:B------:R-:W-:Y:S01]  /*0600*/  IMAD.X R6, R7, 0x1, ~R22, P1 ;  /* 0x0000000107067824 */ /* 0x000fe200008e0e16 */
[----:B------:R-:W-:-:S04]  /*0610*/  IADD3 R24, P1, PT, R24, R19, RZ ;  /* 0x0000001318187210 */ /* 0x000fc80007f3e0ff */
[----:B------:R-:W-:Y:S01]  /*0620*/  ISETP.NE.AND.EX P0, PT, R6, RZ, PT, P0 ;  /* 0x000000ff0600720c */ /* 0x000fe20003f05300 */
[----:B------:R-:W-:Y:S01]  /*0630*/  IMAD.X R28, R28, 0x1, R27, P1 ;  /* 0x000000011c1c7824 */ /* 0x000fe200008e061b */
[----:B--2---:R-:W-:-:S07]  /*0640*/  DADD R20, R16, R20 ;  /* 0x0000000010147229 */ /* 0x004fce0000000014 */
[----:B------:R1:W-:Y:S04]  /*0650*/  STG.E.64 desc[UR4][R30.64+0x8], R20 ;  /* 0x000008141e007986 */ /* 0x0003e8000c101b04 */
[----:B------:R-:W-:Y:S05]  /*0660*/  @P0 BRA `(.L_x_40) ;  /* 0xfffffffc007c0947 */ /* 0x000fea000383ffff */
[----:B------:R-:W-:Y:S05]  /*0670*/  BSYNC.RECONVERGENT B1 ;  /* 0x0000000000017941 */ /* 0x000fea0003800200 */
.L_x_39:
[----:B------:R-:W-:Y:S01]  /*0680*/  IADD3 R18, P0, PT, R26, R0, RZ ;  /* 0x000000001a127210 */ /* 0x000fe20007f1e0ff */
[----:B-1----:R-:W-:Y:S01]  /*0690*/  IMAD.MOV.U32 R21, RZ, RZ, R22 ;  /* 0x000000ffff157224 */ /* 0x002fe200078e0016 */
[----:B------:R-:W-:Y:S02]  /*06a0*/  LOP3.LUT R6, R5, 0xfffffffc, RZ, 0xc0, !PT ;  /* 0xfffffffc05067812 */ /* 0x000fe400078ec0ff */
[----:B------:R-:W-:Y:S01]  /*06b0*/  IADD3 R0, P1, PT, R18, -0x1, RZ ;  /* 0xffffffff12007810 */ /* 0x000fe20007f3e0ff */
[----:B------:R-:W-:-:S05]  /*06c0*/  IMAD.X R19, R7, 0x1, R2, P0 ;  /* 0x0000000107137824 */ /* 0x000fca00000e0602 */
[----:B------:R-:W-:-:S07]  /*06d0*/  IADD3.X R2, PT, PT, R19, -0x1, RZ, P1, !PT ;  /* 0xffffffff13027810 */ /* 0x000fce0000ffe4ff */
.L_x_38:
[----:B------:R-:W-:Y:S05]  /*06e0*/  BSYNC.RECONVERGENT B0 ;  /* 0x0000000000007941 */ /* 0x000fea0003800200 */
.L_x_37:
[----:B------:R-:W-:-:S04]  /*06f0*/  ISETP.NE.U32.AND P0, PT, R23, RZ, PT ;  /* 0x000000ff1700720c */ /* 0x000fc80003f05070 */
[----:B------:R-:W-:-:S13]  /*0700*/  ISETP.NE.AND.EX P0, PT, R4, RZ, PT, P0 ;  /* 0x000000ff0400720c */ /* 0x000fda0003f05300 */
[----:B------:R-:W-:Y:S05]  /*0710*/  @!P0 EXIT ;  /* 0x000000000000894d */ /* 0x000fea0003800000 */
[----:B------:R-:W0:Y:S01]  /*0720*/  LDCU.64 UR6, c[0x0][0x398] ;  /* 0x00007300ff0677ac */ /* 0x000e220008000a00 */
[----:B------:R-:W-:Y:S01]  /*0730*/  IADD3 R5, P0, PT, R26, R12, RZ ;  /* 0x0000000c1a057210 */ /* 0x000fe20007f1e0ff */
[----:B------:R-:W-:-:S04]  /*0740*/  IMAD.SHL.U32 R17, R14, 0x8, RZ ;  /* 0x000000080e117824 */ /* 0x000fc800078e00ff */
[----:B------:R-:W-:Y:S01]  /*0750*/  IMAD.X R3, R7, 0x1, R3, P0 ;  /* 0x0000000107037824 */ /* 0x000fe200000e0603 */
[----:B------:R-:W-:Y:S01]  /*0760*/  IADD3 R17, P1, PT, R17, 0x8, RZ ;  /* 0x0000000811117810 */ /* 0x000fe20007f3e0ff */
[----:B------:R-:W-:-:S04]  /*0770*/  IMAD.WIDE.U32 R12, R5, R14, R18 ;  /* 0x0000000e050c7225 */ /* 0x000fc800078e0012 */
[----:B------:R-:W-:-:S04]  /*0780*/  IMAD R16, R3, R14, RZ ;  /* 0x0000000e03107224 */ /* 0x000fc800078e02ff */
[----:B------:R-:W-:Y:S01]  /*0790*/  IMAD R25, R5, R15, R16 ;  /* 0x0000000f05197224 */ /* 0x000fe200078e0210 */
[----:B0-----:R-:W-:Y:S01]  /*07a0*/  LEA R16, P0, R12, UR6, 0x3 ;  /* 0x000000060c107c11 */ /* 0x001fe2000f8018ff */
[----:B------:R-:W-:Y:S02]  /*07b0*/  IMAD.X R5, RZ, RZ, R8, P1 ;  /* 0x000000ffff057224 */ /* 0x000fe400008e0608 */
[----:B------:R-:W-:-:S05]  /*07c0*/  IMAD.IADD R25, R13, 0x1, R25 ;  /* 0x000000010d197824 */ /* 0x000fca00078e0219 */
[----:B------:R-:W-:-:S07]  /*07d0*/  LEA.HI.X R25, R12, UR7, R25, 0x3, P0 ;  /* 0x000000070c197c11 */ /* 0x000fce00080f1c19 */
.L_x_41:
[----:B------:R-:W-:Y:S02]  /*07e0*/  IMAD.MOV.U32 R8, RZ, RZ, R10 ;  /* 0x000000ffff087224 */ /* 0x000fe400078e000a */
[-C--:B------:R-:W-:Y:S02]  /*07f0*/  IMAD R21, R21, R14.reuse, RZ ;  /* 0x0000000e15157224 */ /* 0x080fe400078e02ff */
[----:B------:R-:W-:-:S04]  /*0800*/  IMAD.WIDE.U32 R12, R6, R14, R8 ;  /* 0x0000000e060c7225 */ /* 0x000fc800078e0008 */
[----:B------:R-:W-:Y:S01]  /*0810*/  IMAD R21, R6, R15, R21 ;  /* 0x0000000f06157224 */ /* 0x000fe200078e0215 */
[----:B------:R-:W-:Y:S01]  /*0820*/  IADD3 R0, P0, PT, R0, R12, RZ ;  /* 0x0000000c00007210 */ /* 0x000fe20007f1e0ff */
[----:B------:R-:W-:-:S03]  /*0830*/  IMAD.MOV.U32 R3, RZ, RZ, R25 ;  /* 0x000000ffff037224 */ /* 0x000fc600078e0019 */
[----:B------:R-:W-:Y:S01]  /*0840*/  IADD3.X R13, PT, PT, R2, R13, R21, P0, !PT ;  /* 0x0000000d020d7210 */ /* 0x000fe200007fe415 */
[----:B------:R-:W-:Y:S01]  /*0850*/  IMAD.MOV.U32 R2, RZ, RZ, R16 ;  /* 0x000000ffff027224 */ /* 0x000fe200078e0010 */
[----:B------:R-:W-:-:S04]  /*0860*/  LEA R12, P0, R0, UR6, 0x3 ;  /* 0x00000006000c7c11 */ /* 0x000fc8000f8018ff */
[----:B------:R-:W-:Y:S01]  /*0870*/  LEA.HI.X R13, R0, UR7, R13, 0x3, P0 ;  /* 0x00000007000d7c11 */ /* 0x000fe200080f1c0d */
[----:B------:R-:W2:Y:S05]  /*0880*/  LDG.E.64 R20, desc[UR4][R2.64] ;  /* 0x0000000402147981 */ /* 0x000eaa000c1e1b00 */
[----:B------:R-:W2:Y:S01]  /*0890*/  LDG.E.64 R12, desc[UR4][R12.64] ;  /* 0x000000040c0c7981 */ /* 0x000ea2000c1e1b00 */
[----:B------:R-:W-:Y:S01]  /*08a0*/  IADD3 R16, P0, PT, R2, R17, RZ ;  /* 0x0000001102107210 */ /* 0x000fe20007f1e0ff */
[----:B------:R-:W-:Y:S01]  /*08b0*/  IMAD.MOV.U32 R0, RZ, RZ, R18 ;  /* 0x000000ffff007224 */ /* 0x000fe200078e0012 */
[----:B------:R-:W-:Y:S01]  /*08c0*/  IADD3 R23, P1, PT, R23, -0x1, RZ ;  /* 0xffffffff17177810 */ /* 0x000fe20007f3e0ff */
[----:B------:R-:W-:Y:S01]  /*08d0*/  IMAD.MOV.U32 R6, RZ, RZ, R26 ;  /* 0x000000ffff067224 */ /* 0x000fe200078e001a */
[----:B------:R-:W-:Y:S01]  /*08e0*/  IADD3 R26, P2, PT, R26, 0x1, RZ ;  /* 0x000000011a1a7810 */ /* 0x000fe20007f5e0ff */
[----:B------:R-:W-:Y:S01]  /*08f0*/  IMAD.X R25, R3, 0x1, R5, P0 ;  /* 0x0000000103197824 */ /* 0x000fe200000e0605 */
[----:B------:R-:W-:Y:S01]  /*0900*/  IADD3.X R4, PT, PT, R4, -0x1, RZ, P1, !PT ;  /* 0xffffffff04047810 */ /* 0x000fe20000ffe4ff */
[----:B------:R-:W-:Y:S01]  /*0910*/  IMAD.MOV.U32 R8, RZ, RZ, R19 ;  /* 0x000000ffff087224 */ /* 0x000fe200078e0013 */
[----:B------:R-:W-:-:S02]  /*0920*/  ISETP.NE.U32.AND P0, PT, R23, RZ, PT ;  /* 0x000000ff1700720c */ /* 0x000fc40003f05070 */
[----:B------:R-:W-:Y:S02]  /*0930*/  IADD3 R18, P1, PT, R18, 0x1, RZ ;  /* 0x0000000112127810 */ /* 0x000fe40007f3e0ff */
[----:B------:R-:W-:-:S03]  /*0940*/  ISETP.NE.AND.EX P0, PT, R4, RZ, PT, P0 ;  /* 0x000000ff0400720c */ /* 0x000fc60003f05300 */
[----:B------:R-:W-:Y:S01]  /*0950*/  IMAD.X R19, RZ, RZ, R19, P1 ;  /* 0x000000ffff137224 */ /* 0x000fe200008e0613 */
[----:B--2---:R-:W-:-:S07]  /*0960*/  DADD R20, R12, R20 ;  /* 0x000000000c147229 */ /* 0x004fce0000000014 */
[----:B------:R0:W-:Y:S02]  /*0970*/  STG.E.64 desc[UR4][R2.64], R20 ;  /* 0x0000001402007986 */ /* 0x0001e4000c101b04 */
[--C-:B0-----:R-:W-:Y:S02]  /*0980*/  IMAD.MOV.U32 R21, RZ, RZ, R7.reuse ;  /* 0x000000ffff157224 */ /* 0x101fe400078e0007 */
[----:B------:R-:W-:Y:S02]  /*0990*/  IMAD.X R7, RZ, RZ, R7, P2 ;  /* 0x000000ffff077224 */ /* 0x000fe400010e0607 */
[----:B------:R-:W-:Y:S01]  /*09a0*/  IMAD.MOV.U32 R2, RZ, RZ, R8 ;  /* 0x000000ffff027224 */ /* 0x000fe200078e0008 */
[----:B------:R-:W-:Y:S06]  /*09b0*/  @P0 BRA `(.L_x_41) ;  /* 0xfffffffc00880947 */ /* 0x000fec000383ffff */
[----:B------:R-:W-:Y:S05]  /*09c0*/  EXIT ;  /* 0x000000000000794d */ /* 0x000fea0003800000 */
.L_x_42:
        /* <DEDUP_REMOVED lines=11> */
.L_x_102:


//--------------------- .text._Z23cumulative_sum_cols_srclllPd --------------------------
	.section	.text._Z23cumulative_sum_cols_srclllPd,"ax",@progbits
	.align	128
        .global         _Z23cumulative_sum_cols_srclllPd
        .type           _Z23cumulative_sum_cols_srclllPd,@function
        .size           _Z23cumulative_sum_cols_srclllPd,(.L_x_103 - _Z23cumulative_sum_cols_srclllPd)
        .other          _Z23cumulative_sum_cols_srclllPd,@"STO_CUDA_ENTRY STV_DEFAULT"
_Z23cumulative_sum_cols_srclllPd:
.text._Z23cumulative_sum_cols_srclllPd:
[----:B------:R-:W-:Y:S01]  /*0000*/  LDC R1, c[0x0][0x37c] ;  /* 0x0000df00ff017b82 */ /* 0x000fe20000000800 */
[----:B------:R-:W0:Y:S07]  /*0010*/  S2R R2, SR_TID.X ;  /* 0x0000000000027919 */ /* 0x000e2e0000002100 */
[----:B------:R-:W1:Y:S01]  /*0020*/  LDC R7, c[0x0][0x364] ;  /* 0x0000d900ff077b82 */ /* 0x000e620000000800 */
[----:B------:R-:W1:Y:S07]  /*0030*/  S2R R0, SR_TID.Y ;  /* 0x0000000000007919 */ /* 0x000e6e0000002200 */
[----:B------:R-:W0:Y:S08]  /*0040*/  S2UR UR5, SR_CTAID.X ;  /* 0x00000000000579c3 */ /* 0x000e300000002500 */
[----:B------:R-:W0:Y:S08]  /*0050*/  LDC R3, c[0x0][0x360] ;  /* 0x0000d800ff037b82 */ /* 0x000e300000000800 */
[----:B------:R-:W1:Y:S08]  /*0060*/  S2UR UR4, SR_CTAID.Y ;  /* 0x00000000000479c3 */ /* 0x000e700000002600 */
[----:B------:R-:W2:Y:S08]  /*0070*/  LDC.64 R4, c[0x0][0x388] ;  /* 0x0000e200ff047b82 */ /* 0x000eb00000000a00 */
[----:B------:R-:W3:Y:S01]  /*0080*/  LDC.64 R8, c[0x0][0x380] ;  /* 0x0000e000ff087b82 */ /* 0x000ee20000000a00 */
[----:B0-----:R-:W-:-:S02]  /*0090*/  IMAD R3, R3, UR5, R2 ;  /* 0x0000000503037c24 */ /* 0x001fc4000f8e0202 */
[----:B-1----:R-:W-:-:S03]  /*00a0*/  IMAD R7, R7, UR4, R0 ;  /* 0x0000000407077c24 */ /* 0x002fc6000f8e0200 */
[----:B--2---:R-:W-:-:S04]  /*00b0*/  ISETP.GE.U32.AND P0, PT, R3, R4, PT ;  /* 0x000000040300720c */ /* 0x004fc80003f06070 */
[----:B------:R-:W-:Y:S02]  /*00c0*/  ISETP.GE.AND.EX P0, PT, RZ, R5, PT, P0 ;  /* 0x00000005ff00720c */ /* 0x000fe40003f06300 */
[----:B---3--:R-:W-:-:S04]  /*00d0*/  ISETP.GE.U32.AND P1, PT, R7, R8, PT ;  /* 0x000000080700720c */ /* 0x008fc80003f26070 */
[----:B------:R-:W-:-:S04]  /*00e0*/  ISETP.GE.OR.EX P0, PT, RZ, R9, P0, P1 ;  /* 0x00000009ff00720c */ /* 0x000fc80000706710 */
[----:B------:R-:W-:-:S13]  /*00f0*/  ISETP.EQ.OR P0, PT, R3, RZ, P0 ;  /* 0x000000ff0300720c */ /* 0x000fda0000702670 */
[----:B------:R-:W-:Y:S05]  /*0100*/  @P0 EXIT ;  /* 0x000000000000094d */ /* 0x000fea0003800000 */
[----:B------:R-:W0:Y:S01]  /*0110*/  LDCU.64 UR10, c[0x0][0x390] ;  /* 0x00007200ff0a77ac */ /* 0x000e220008000a00 */
[----:B------:R-:W-:Y:S01]  /*0120*/  IADD3 R9, P1, PT, R3, 0x1, RZ ;  /* 0x0000000103097810 */ /* 0x000fe20007f3e0ff */
[----:B------:R-:W-:-:S03]  /*0130*/  IMAD.MOV.U32 R0, RZ, RZ, RZ ;  /* 0x000000ffff007224 */ /* 0x000fc600078e00ff */
[----:B------:R-:W-:Y:S01]  /*0140*/  ISETP.GE.U32.AND P0, PT, R9, R4, PT ;  /* 0x000000040900720c */ /* 0x000fe20003f06070 */
[----:B------:R-:W-:Y:S01]  /*0150*/  IMAD.X R14, RZ, RZ, R0, P1 ;  /* 0x000000ffff0e7224 */ /* 0x000fe200008e0600 */
[----:B0-----:R-:W-:-:S04]  /*0160*/  UISETP.GE.U32.AND UP0, UPT, UR10, 0x2, UPT ;  /* 0x000000020a00788c */ /* 0x001fc8000bf06070 */
[----:B------:R-:W-:-:S06]  /*0170*/  UISETP.GE.AND.EX UP0, UPT, UR11, URZ, UPT, UP0 ;  /* 0x000000ff0b00728c */ /* 0x000fcc000bf06300 */
[----:B------:R-:W-:-:S04]  /*0180*/  PLOP3.LUT P1, PT, PT, PT, UP0, 0x80, 0x8 ;  /* 0x000000000008781c */ /* 0x000fc80003f2f008 */
[----:B------:R-:W-:-:S13]  /*0190*/  ISETP.GE.U32.OR.EX P0, PT, R14, R5, !P1, P0 ;  /* 0x000000050e00720c */ /* 0x000fda0004f06500 */
[----:B------:R-:W-:Y:S05]  /*01a0*/  @P0 EXIT ;  /* 0x000000000000094d */ /* 0x000fea0003800000 */
[-C--:B------:R-:W-:Y:S01]  /*01b0*/  IADD3 R15, P1, PT, -R3, R4.reuse, RZ ;  /* 0x00000004030f7210 */ /* 0x080fe20007f3e1ff */
[----:B------:R-:W-:Y:S01]  /*01c0*/  UIADD3 UR6, UP0, UPT, UR10, -0x2, URZ ;  /* 0xfffffffe0a067890 */ /* 0x000fe2000ff1e0ff */
[----:B------:R-:W-:Y:S01]  /*01d0*/  IMAD.WIDE.U32 R12, R7, R4, RZ ;  /* 0x00000004070c7225 */ /* 0x000fe200078e00ff */
[----:B------:R-:W-:Y:S01]  /*01e0*/  UIMAD.WIDE.U32 UR4, UR10, 0x8, URZ ;  /* 0x000000080a0478a5 */ /* 0x000fe2000f8e00ff */
[----:B------:R-:W-:Y:S01]  /*01f0*/  IADD3 R15, P2, PT, R15, -0x2, RZ ;  /* 0xfffffffe0f0f7810 */ /* 0x000fe20007f5e0ff */
[----:B------:R-:W-:Y:S01]  /*0200*/  UIADD3.X UR7, UPT, UPT, UR11, -0x1, URZ, UP0, !UPT ;  /* 0xffffffff0b077890 */ /* 0x000fe200087fe4ff */
[----:B------:R-:W-:Y:S01]  /*0210*/  BSSY.RECONVERGENT B0, `(.L_x_43) ;  /* 0x0000052000007945 */ /* 0x000fe20003800200 */
[----:B------:R-:W0:Y:S01]  /*0220*/  LDCU.64 UR8, c[0x0][0x358] ;  /* 0x00006b00ff0877ac */ /* 0x000e220008000a00 */
[----:B------:R-:W-:Y:S01]  /*0230*/  ISETP.LT.U32.AND P0, PT, R15, UR6, PT ;  /* 0x000000060f007c0c */ /* 0x000fe2000bf01070 */
[----:B------:R-:W-:Y:S01]  /*0240*/  IMAD.MOV.U32 R4, RZ, RZ, RZ ;  /* 0x000000ffff047224 */ /* 0x000fe200078e00ff */
[----:B------:R-:W-:Y:S01]  /*0250*/  IADD3.X R2, PT, PT, ~R0, -0x1, R5, P2, P1 ;  /* 0xffffffff00027810 */ /* 0x000fe200017e2505 */
[----:B------:R-:W-:-:S02]  /*0260*/  IMAD R5, R7, R5, R13 ;  /* 0x0000000507057224 */ /* 0x000fc400078e020d */
[----:B------:R-:W-:Y:S01]  /*0270*/  IMAD.MOV.U32 R6, RZ, RZ, RZ ;  /* 0x000000ffff067224 */ /* 0x000fe200078e00ff */
[C---:B------:R-:W-:Y:S01]  /*0280*/  ISETP.LT.U32.AND.EX P0, PT, R2.reuse, UR7, PT, P0 ;  /* 0x0000000702007c0c */ /* 0x040fe2000bf01100 */
[----:B------:R-:W-:Y:S02]  /*0290*/  IMAD.MOV.U32 R24, RZ, RZ, 0x1 ;  /* 0x00000001ff187424 */ /* 0x000fe400078e00ff */
[----:B------:R-:W-:Y:S01]  /*02a0*/  IMAD.MOV.U32 R25, RZ, RZ, RZ ;  /* 0x000000ffff197224 */ /* 0x000fe200078e00ff */
[----:B------:R-:W-:Y:S01]  /*02b0*/  SEL R15, R15, UR6, P0 ;  /* 0x000000060f0f7c07 */ /* 0x000fe20008000000 */
[----:B------:R-:W-:Y:S01]  /*02c0*/  USHF.L.U32 UR6, UR11, 0x3, URZ ;  /* 0x000000030b067899 */ /* 0x000fe200080006ff */
[----:B------:R-:W-:Y:S01]  /*02d0*/  SEL R7, R2, UR7, P0 ;  /* 0x0000000702077c07 */ /* 0x000fe20008000000 */
[----:B------:R-:W-:Y:S01]  /*02e0*/  IMAD.MOV.U32 R2, RZ, RZ, RZ ;  /* 0x000000ffff027224 */ /* 0x000fe200078e00ff */
[C---:B------:R-:W-:Y:S01]  /*02f0*/  ISETP.GE.U32.AND P0, PT, R15.reuse, 0x3, PT ;  /* 0x000000030f00780c */ /* 0x040fe20003f06070 */
[----:B------:R-:W-:Y:S01]  /*0300*/  UIADD3 UR6, UPT, UPT, UR5, UR6, URZ ;  /* 0x0000000605067290 */ /* 0x000fe2000fffe0ff */
[----:B------:R-:W-:-:S02]  /*0310*/  IADD3 R15, P1, PT, R15, 0x1, RZ ;  /* 0x000000010f0f7810 */ /* 0x000fc40007f3e0ff */
[----:B------:R-:W-:Y:S02]  /*0320*/  ISETP.GE.U32.AND.EX P0, PT, R7, RZ, PT, P0 ;  /* 0x000000ff0700720c */ /* 0x000fe40003f06100 */
[----:B------:R-:W-:Y:S01]  /*0330*/  LOP3.LUT R8, R15, 0x3, RZ, 0xc0, !PT ;  /* 0x000000030f087812 */ /* 0x000fe200078ec0ff */
[----:B------:R-:W-:-:S10]  /*0340*/  IMAD.X R7, RZ, RZ, R7, P1 ;  /* 0x000000ffff077224 */ /* 0x000fd400008e0607 */
[----:B0-----:R-:W-:Y:S05]  /*0350*/  @!P0 BRA `(.L_x_44) ;  /* 0x0000000000f48947 */ /* 0x001fea0003800000 */
[----:B------:R-:W0:Y:S01]  /*0360*/  LDCU.64 UR12, c[0x0][0x398] ;  /* 0x00007300ff0c77ac */ /* 0x000e220008000a00 */
[----:B------:R-:W-:-:S05]  /*0370*/  IADD3 R4, P0, PT, R3, R12, RZ ;  /* 0x0000000c03047210 */ /* 0x000fca0007f1e0ff */
[----:B------:R-:W-:Y:S02]  /*0380*/  IMAD.X R6, R5, 0x1, R0, P0 ;  /* 0x0000000105067824 */ /* 0x000fe400000e0600 */
[----:B------:R-:W-:-:S04]  /*0390*/  IMAD.WIDE.U32 R16, R4, UR10, RZ ;  /* 0x0000000a04107c25 */ /* 0x000fc8000f8e00ff */
[----:B------:R-:W-:-:S04]  /*03a0*/  IMAD R9, R6, UR10, RZ ;  /* 0x0000000a06097c24 */ /* 0x000fc8000f8e02ff */
[----:B------:R-:W-:Y:S01]  /*03b0*/  IMAD R9, R4, UR11, R9 ;  /* 0x0000000b04097c24 */ /* 0x000fe2000f8e0209 */
[----:B0-----:R-:W-:-:S03]  /*03c0*/  LEA R10, P0, R16, UR12, 0x3 ;  /* 0x0000000c100a7c11 */ /* 0x001fc6000f8018ff */
[----:B------:R-:W-:Y:S02]  /*03d0*/  IMAD.IADD R27, R17, 0x1, R9 ;  /* 0x00000001111b7824 */ /* 0x000fe400078e0209 */
[----:B------:R-:W-:-:S03]  /*03e0*/  IMAD.MOV.U32 R26, RZ, RZ, R10 ;  /* 0x000000ffff1a7224 */ /* 0x000fc600078e000a */
[----:B------:R-:W-:-:S05]  /*03f0*/  LEA.HI.X R27, R16, UR13, R27, 0x3, P0 ;  /* 0x0000000d101b7c11 */ /* 0x000fca00080f1c1b */
[----:B------:R0:W5:Y:S01]  /*0400*/  LDG.E.64 R28, desc[UR8][R26.64] ;  /* 0x000000081a1c7981 */ /* 0x000162000c1e1b00 */
[----:B------:R-:W-:Y:S02]  /*0410*/  ULEA URZ, UP0, UR10, 0x20, 0x5 ;  /* 0x000000200aff7891 */ /* 0x000fe4000f8028ff */
[----:B------:R-:W-:Y:S01]  /*0420*/  IMAD.U32 R11, RZ, RZ, UR10 ;  /* 0x0000000aff0b7e24 */ /* 0x000fe2000f8e00ff */
[----:B------:R-:W-:Y:S01]  /*0430*/  UIADD3 URZ, UP1, UPT, UR4, 0x8, URZ ;  /* 0x0000000804ff7890 */ /* 0x000fe2000ff3e0ff */
[----:B------:R-:W-:Y:S01]  /*0440*/  IMAD.U32 R4, RZ, RZ, UR11 ;  /* 0x0000000bff047e24 */ /* 0x000fe2000f8e00ff */
[----:B------:R-:W-:Y:S01]  /*0450*/  BSSY.RECONVERGENT B1, `(.L_x_45) ;  /* 0x0000027000017945 */ /* 0x000fe20003800200 */
[----:B------:R-:W-:Y:S01]  /*0460*/  IMAD.MOV.U32 R6, RZ, RZ, R7 ;  /* 0x000000ffff067224 */ /* 0x000fe200078e0007 */
[----:B------:R-:W-:Y:S02]  /*0470*/  PLOP3.LUT P0, PT, PT, PT, UP0, 0x80, 0x8 ;  /* 0x000000000008781c */ /* 0x000fe40003f0f008 */
[----:B------:R-:W-:-:S02]  /*0480*/  CS2R R24, SRZ ;  /* 0x0000000000187805 */ /* 0x000fc4000001ff00 */
[----:B------:R-:W-:Y:S02]  /*0490*/  PLOP3.LUT P1, PT, PT, PT, UP1, 0x80, 0x8 ;  /* 0x000000000008781c */ /* 0x000fe40003f2f018 */
[----:B------:R-:W-:Y:S02]  /*04a0*/  LEA.HI.X R11, R11, RZ, R4, 0x5, P0 ;  /* 0x000000ff0b0b7211 */ /* 0x000fe400000f2c04 */
[----:B------:R-:W-:Y:S01]  /*04b0*/  LOP3.LUT R4, R15, 0xfffffffc, RZ, 0xc0, !PT ;  /* 0xfffffffc0f047812 */ /* 0x000fe200078ec0ff */
[----:B0-----:R-:W-:-:S08]  /*04c0*/  IMAD.X R9, RZ, RZ, UR6, P1 ;  /* 0x00000006ff097e24 */ /* 0x001fd000088e06ff */
.L_x_46:
[----:B0-----:R-:W-:-:S04]  /*04d0*/  IADD3 R18, P0, PT, R10, UR4, RZ ;  /* 0x000000040a127c10 */ /* 0x001fc8000ff1e0ff */
[----:B------:R-:W-:-:S05]  /*04e0*/  IADD3.X R19, PT, PT, R27, UR6, RZ, P0, !PT ;  /* 0x000000061b137c10 */ /* 0x000fca00087fe4ff */
[----:B------:R-:W2:Y:S01]  /*04f0*/  LDG.E.64 R14, desc[UR8][R18.64+0x8] ;  /* 0x00000808120e7981 */ /* 0x000ea2000c1e1b00 */
[----:B------:R-:W-:-:S06]  /*0500*/  UIADD3 UR7, UPT, UPT, UR4, 0x8, URZ ;  /* 0x0000000804077890 */ /* 0x000fcc000fffe0ff */
[----:B------:R-:W-:-:S05]  /*0510*/  IADD3 R22, P0, PT, R18, UR7, RZ ;  /* 0x0000000712167c10 */ /* 0x000fca000ff1e0ff */
[----:B------:R-:W-:Y:S01]  /*0520*/  IMAD.X R23, R19, 0x1, R9, P0 ;  /* 0x0000000113177824 */ /* 0x000fe200000e0609 */
[----:B--2--5:R-:W-:-:S07]  /*0530*/  DADD R28, R14, R28 ;  /* 0x000000000e1c7229 */ /* 0x024fce000000001c */
[----:B------:R0:W-:Y:S04]  /*0540*/  STG.E.64 desc[UR8][R18.64+0x8], R28 ;  /* 0x0000081c12007986 */ /* 0x0001e8000c101b08 */
[----:B------:R-:W2:Y:S01]  /*0550*/  LDG.E.64 R16, desc[UR8][R22.64+0x8] ;  /* 0x0000080816107981 */ /* 0x000ea2000c1e1b00 */
[----:B------:R-:W-:-:S05]  /*0560*/  IADD3 R14, P0, PT, R22, UR7, RZ ;  /* 0x00000007160e7c10 */ /* 0x000fca000ff1e0ff */
[----:B------:R-:W-:Y:S01]  /*0570*/  IMAD.X R15, R23, 0x1, R9, P0 ;  /* 0x00000001170f7824 */ /* 0x000fe200000e0609 */
[----:B--2---:R-:W-:-:S07]  /*0580*/  DADD R16, R28, R16 ;  /* 0x000000001c107229 */ /* 0x004fce0000000010 */
[----:B------:R1:W-:Y:S04]  /*0590*/  STG.E.64 desc[UR8][R22.64+0x8], R16 ;  /* 0x0000081016007986 */ /* 0x0003e8000c101b08 */
[----:B0-----:R-:W2:Y:S01]  /*05a0*/  LDG.E.64 R18, desc[UR8][R14.64+0x8] ;  /* 0x000008080e127981 */ /* 0x001ea2000c1e1b00 */
[----:B------:R-:W-:-:S05]  /*05b0*/  IADD3 R20, P0, PT, R14, UR7, RZ ;  /* 0x000000070e147c10 */ /* 0x000fca000ff1e0ff */
[----:B------:R-:W-:Y:S01]  /*05c0*/  IMAD.X R21, R15, 0x1, R9, P0 ;  /* 0x000000010f157824 */ /* 0x000fe200000e0609 */
[----:B--2---:R-:W-:-:S07]  /*05d0*/  DADD R18, R16, R18 ;  /* 0x0000000010127229 */ /* 0x004fce0000000012 */
[----:B------:R0:W-:Y:S04]  /*05e0*/  STG.E.64 desc[UR8][R14.64+0x8], R18 ;  /* 0x000008120e007986 */ /* 0x0001e8000c101b08 */
[----:B------:R-:W2:Y:S01]  /*05f0*/  LDG.E.64 R28, desc[UR8][R20.64+0x8] ;  /* 0x00000808141c7981 */ /* 0x000ea2000c1e1b00 */
[----:B------:R-:W-:Y:S01]  /*0600*/  IADD3 R24, P0, PT, R24, 0x4, RZ ;  /* 0x0000000418187810 */ /* 0x000fe20007f1e0ff */
[----:B------:R-:W-:-:S03]  /*0610*/  ULEA UR7, UR10, 0x20, 0x5 ;  /* 0x000000200a077891 */ /* 0x000fc6000f8e28ff */
[----:B------:R-:W-:Y:S01]  /*0620*/  IADD3 R26, P1, PT, R24, -R4, RZ ;  /* 0x80000004181a7210 */ /* 0x000fe20007f3e0ff */
[----:B------:R-:W-:-:S03]  /*0630*/  IMAD.X R25, RZ, RZ, R25, P0 ;  /* 0x000000ffff197224 */ /* 0x000fc600000e0619 */
[----:B------:R-:W-:Y:S01]  /*0640*/  ISETP.NE.U32.AND P0, PT, R26, RZ, PT ;  /* 0x000000ff1a00720c */ /* 0x000fe20003f05070 */
[----:B-1----:R-:W-:Y:S01]  /*0650*/  IMAD.X R16, R25, 0x1, ~R7, P1 ;  /* 0x0000000119107824 */ /* 0x002fe200008e0e07 */
[----:B------:R-:W-:-:S04]  /*0660*/  IADD3 R10, P1, PT, R10, UR7, RZ ;  /* 0x000000070a0a7c10 */ /* 0x000fc8000ff3e0ff */
[----:B------:R-:W-:Y:S01]  /*0670*/  ISETP.NE.AND.EX P0, PT, R16, RZ, PT, P0 ;  /* 0x000000ff1000720c */ /* 0x000fe20003f05300 */
[----:B------:R-:W-:Y:S01]  /*0680*/  IMAD.X R27, R27, 0x1, R11, P1 ;  /* 0x000000011b1b7824 */ /* 0x000fe200008e060b */
[----:B--2---:R-:W-:-:S07]  /*0690*/  DADD R28, R18, R28 ;  /* 0x00000000121c7229 */ /* 0x004fce000000001c */
[----:B------:R0:W-:Y:S04]  /*06a0*/  STG.E.64 desc[UR8][R20.64+0x8], R28 ;  /* 0x0000081c14007986 */ /* 0x0001e8000c101b08 */
[----:B------:R-:W-:Y:S05]  /*06b0*/  @P0 BRA `(.L_x_46) ;  /* 0xfffffffc00840947 */ /* 0x000fea000383ffff */
[----:B------:R-:W-:Y:S05]  /*06c0*/  BSYNC.RECONVERGENT B1 ;  /* 0x0000000000017941 */ /* 0x000fea0003800200 */
.L_x_45:
[C---:B------:R-:W-:Y:S02]  /*06d0*/  IADD3 R3, P1, PT, R24.reuse, R3, RZ ;  /* 0x0000000318037210 */ /* 0x040fe40007f3e0ff */
[----:B------:R-:W-:Y:S02]  /*06e0*/  IADD3 R24, P0, PT, R24, 0x1, RZ ;  /* 0x0000000118187810 */ /* 0x000fe40007f1e0ff */
[----:B------:R-:W-:Y:S01]  /*06f0*/  IADD3 R9, P2, PT, R3, 0x1, RZ ;  /* 0x0000000103097810 */ /* 0x000fe20007f5e0ff */
[----:B------:R-:W-:Y:S02]  /*0700*/  IMAD.X R0, R25, 0x1, R0, P1 ;  /* 0x0000000119007824 */ /* 0x000fe400008e0600 */
[----:B------:R-:W-:Y:S02]  /*0710*/  IMAD.X R25, RZ, RZ, R25, P0 ;  /* 0x000000ffff197224 */ /* 0x000fe400000e0619 */
[----:B0-----:R-:W-:-:S08]  /*0720*/  IMAD.X R14, RZ, RZ, R0, P2 ;  /* 0x000000ffff0e7224 */ /* 0x001fd000010e0600 */
.L_x_44:
[----:B------:R-:W-:Y:S05]  /*0730*/  BSYNC.RECONVERGENT B0 ;  /* 0x0000000000007941 */ /* 0x000fea0003800200 */
.L_x_43:
[----:B------:R-:W-:-:S04]  /*0740*/  ISETP.NE.U32.AND P0, PT, R8, RZ, PT ;  /* 0x000000ff0800720c */ /* 0x000fc80003f05070 */
[----:B------:R-:W-:-:S13]  /*0750*/  ISETP.NE.AND.EX P0, PT, R2, RZ, PT, P0 ;  /* 0x000000ff0200720c */ /* 0x000fda0003f05300 */
[----:B------:R-:W-:Y:S05]  /*0760*/  @!P0 EXIT ;  /* 0x000000000000894d */ /* 0x000fea0003800000 */
[----:B------:R-:W0:Y:S01]  /*0770*/  LDCU.64 UR12, c[0x0][0x398] ;  /* 0x00007300ff0c77ac */ /* 0x000e220008000a00 */
[----:B------:R-:W-:Y:S01]  /*0780*/  IADD3 R7, P0, PT, R9, R12, RZ ;  /* 0x0000000c09077210 */ /* 0x000fe20007f1e0ff */
[----:B------:R-:W-:-:S04]  /*0790*/  UIADD3 UR4, UP0, UPT, UR4, 0x8, URZ ;  /* 0x0000000804047890 */ /* 0x000fc8000ff1e0ff */
[C---:B------:R-:W-:Y:S02]  /*07a0*/  IMAD.X R10, R5.reuse, 0x1, R14, P0 ;  /* 0x00000001050a7824 */ /* 0x040fe400000e060e */
[----:B------:R-:W-:Y:S01]  /*07b0*/  IMAD R5, R5, UR10, RZ ;  /* 0x0000000a05057c24 */ /* 0x000fe2000f8e02ff */
[----:B------:R-:W-:Y:S01]  /*07c0*/  UIADD3.X UR6, UPT, UPT, URZ, UR6, URZ, UP0, !UPT ;  /* 0x00000006ff067290 */ /* 0x000fe200087fe4ff */
[----:B------:R-:W-:Y:S02]  /*07d0*/  IMAD R16, R10, UR10, RZ ;  /* 0x0000000a0a107c24 */ /* 0x000fe4000f8e02ff */
[----:B------:R-:W-:-:S04]  /*07e0*/  IMAD.WIDE.U32 R10, R7, UR10, R24 ;  /* 0x0000000a070a7c25 */ /* 0x000fc8000f8e0018 */
[----:B------:R-:W-:Y:S02]  /*07f0*/  IMAD R17, R7, UR11, R16 ;  /* 0x0000000b07117c24 */ /* 0x000fe4000f8e0210 */
[----:B------:R-:W-:Y:S01]  /*0800*/  IMAD R5, R12, UR11, R5 ;  /* 0x0000000b0c057c24 */ /* 0x000fe2000f8e0205 */
[----:B0-----:R-:W-:Y:S01]  /*0810*/  LEA R16, P0, R10, UR12, 0x3 ;  /* 0x0000000c0a107c11 */ /* 0x001fe2000f8018ff */
[----:B------:R-:W-:Y:S02]  /*0820*/  IMAD.IADD R17, R11, 0x1, R17 ;  /* 0x000000010b117824 */ /* 0x000fe400078e0211 */
[----:B------:R-:W-:-:S03]  /*0830*/  IMAD.WIDE.U32 R12, R12, UR10, RZ ;  /* 0x0000000a0c0c7c25 */ /* 0x000fc6000f8e00ff */
[----:B------:R-:W-:Y:S01]  /*0840*/  LEA.HI.X R17, R10, UR13, R17, 0x3, P0 ;  /* 0x0000000d0a117c11 */ /* 0x000fe200080f1c11 */
[----:B------:R-:W-:-:S07]  /*0850*/  IMAD.IADD R5, R13, 0x1, R5 ;  /* 0x000000010d057824 */ /* 0x000fce00078e0205 */
.L_x_47:
[----:B0-----:R-:W-:Y:S02]  /*0860*/  IMAD.MOV.U32 R10, RZ, RZ, R12 ;  /* 0x000000ffff0a7224 */ /* 0x001fe400078e000c */
[----:B------:R-:W-:Y:S02]  /*0870*/  IMAD.MOV.U32 R11, RZ, RZ, R5 ;  /* 0x000000ffff0b7224 */ /* 0x000fe400078e0005 */
[----:B------:R-:W-:Y:S02]  /*0880*/  IMAD R0, R0, UR10, RZ ;  /* 0x0000000a00007c24 */ /* 0x000fe4000f8e02ff */
[----:B------:R-:W-:-:S04]  /*0890*/  IMAD.WIDE.U32 R10, R3, UR10, R10 ;  /* 0x0000000a030a7c25 */ /* 0x000fc8000f8e000a */
[----:B------:R-:W-:Y:S01]  /*08a0*/  IMAD R3, R3, UR11, R0 ;  /* 0x0000000b03037c24 */ /* 0x000fe2000f8e0200 */
[----:B------:R-:W-:Y:S01]  /*08b0*/  IADD3 R4, P0, PT, R4, R10, RZ ;  /* 0x0000000a04047210 */ /* 0x000fe20007f1e0ff */
[----:B------:R-:W-:Y:S02]  /*08c0*/  IMAD.MOV.U32 R18, RZ, RZ, R16 ;  /* 0x000000ffff127224 */ /* 0x000fe400078e0010 */
[----:B------:R-:W-:Y:S01]  /*08d0*/  IMAD.MOV.U32 R19, RZ, RZ, R17 ;  /* 0x000000ffff137224 */ /* 0x000fe200078e0011 */
[----:B------:R-:W-:Y:S02]  /*08e0*/  IADD3.X R11, PT, PT, R6, R11, R3, P0, !PT ;  /* 0x0000000b060b7210 */ /* 0x000fe400007fe403 */
[----:B------:R-:W-:-:S04]  /*08f0*/  LEA R6, P0, R4, UR12, 0x3 ;  /* 0x0000000c04067c11 */ /* 0x000fc8000f8018ff */
[----:B------:R-:W-:Y:S02]  /*0900*/  LEA.HI.X R7, R4, UR13, R11, 0x3, P0 ;  /* 0x0000000d04077c11 */ /* 0x000fe400080f1c0b */
[----:B------:R-:W2:Y:S04]  /*0910*/  LDG.E.64 R10, desc[UR8][R18.64] ;  /* 0x00000008120a7981 */ /* 0x000ea8000c1e1b00 */
[----:B------:R-:W2:Y:S01]  /*0920*/  LDG.E.64 R6, desc[UR8][R6.64] ;  /* 0x0000000806067981 */ /* 0x000ea2000c1e1b00 */
[----:B------:R-:W-:Y:S01]  /*0930*/  IADD3 R16, P0, PT, R18, UR4, RZ ;  /* 0x0000000412107c10 */ /* 0x000fe2000ff1e0ff */
[----:B------:R-:W-:Y:S01]  /*0940*/  IMAD.MOV.U32 R4, RZ, RZ, R24 ;  /* 0x000000ffff047224 */ /* 0x000fe200078e0018 */
[----:B------:R-:W-:Y:S01]  /*0950*/  IADD3 R8, P1, PT, R8, -0x1, RZ ;  /* 0xffffffff08087810 */ /* 0x000fe20007f3e0ff */
[----:B------:R-:W-:Y:S01]  /*0960*/  IMAD.MOV.U32 R3, RZ, RZ, R9 ;  /* 0x000000ffff037224 */ /* 0x000fe200078e0009 */
[----:B------:R-:W-:Y:S01]  /*0970*/  IADD3.X R17, PT, PT, R19, UR6, RZ, P0, !PT ;  /* 0x0000000613117c10 */ /* 0x000fe200087fe4ff */
[----:B------:R-:W-:Y:S01]  /*0980*/  IMAD.MOV.U32 R0, RZ, RZ, R14 ;  /* 0x000000ffff007224 */ /* 0x000fe200078e000e */
[----:B------:R-:W-:-:S02]  /*0990*/  IADD3.X R2, PT, PT, R2, -0x1, RZ, P1, !PT ;  /* 0xffffffff02027810 */ /* 0x000fc40000ffe4ff */
[----:B------:R-:W-:Y:S02]  /*09a0*/  ISETP.NE.U32.AND P0, PT, R8, RZ, PT ;  /* 0x000000ff0800720c */ /* 0x000fe40003f05070 */
[----:B------:R-:W-:Y:S02]  /*09b0*/  IADD3 R24, P1, PT, R24, 0x1, RZ ;  /* 0x0000000118187810 */ /* 0x000fe40007f3e0ff */
[----:B------:R-:W-:Y:S02]  /*09c0*/  ISETP.NE.AND.EX P0, PT, R2, RZ, PT, P0 ;  /* 0x000000ff0200720c */ /* 0x000fe40003f05300 */
[----:B------:R-:W-:-:S05]  /*09d0*/  IADD3 R9, P2, PT, R9, 0x1, RZ ;  /* 0x0000000109097810 */ /* 0x000fca0007f5e0ff */
[----:B------:R-:W-:Y:S01]  /*09e0*/  IMAD.X R14, RZ, RZ, R14, P2 ;  /* 0x000000ffff0e7224 */ /* 0x000fe200010e060e */
[----:B--2---:R-:W-:Y:S01]  /*09f0*/  DADD R10, R6, R10 ;  /* 0x00000000060a7229 */ /* 0x004fe2000000000a */
[--C-:B------:R-:W-:Y:S02]  /*0a00*/  IMAD.MOV.U32 R6, RZ, RZ, R25.reuse ;  /* 0x000000ffff067224 */ /* 0x100fe400078e0019 */
[----:B------:R-:W-:-:S04]  /*0a10*/  IMAD.X R25, RZ, RZ, R25, P1 ;  /* 0x000000ffff197224 */ /* 0x000fc800008e0619 */
[----:B------:R0:W-:Y:S01]  /*0a20*/  STG.E.64 desc[UR8][R18.64], R10 ;  /* 0x0000000a12007986 */ /* 0x0001e2000c101b08 */
[----:B------:R-:W-:Y:S05]  /*0a30*/  @P0 BRA `(.L_x_47) ;  /* 0xfffffffc00880947 */ /* 0x000fea000383ffff */
[----:B------:R-:W-:Y:S05]  /*0a40*/  EXIT ;  /* 0x000000000000794d */ /* 0x000fea0003800000 */
.L_x_48:
        /* <DEDUP_REMOVED lines=11> */
.L_x_103:


//--------------------- .text._Z20get_pixel_similaritylllPKdS0_Pd --------------------------
	.section	.text._Z20get_pixel_similaritylllPKdS0_Pd,"ax",@progbits
	.align	128
        .global         _Z20get_pixel_similaritylllPKdS0_Pd
        .type           _Z20get_pixel_similaritylllPKdS0_Pd,@function
        .size           _Z20get_pixel_similaritylllPKdS0_Pd,(.L_x_104 - _Z20get_pixel_similaritylllPKdS0_Pd)
        .other          _Z20get_pixel_similaritylllPKdS0_Pd,@"STO_CUDA_ENTRY STV_DEFAULT"
_Z20get_pixel_similaritylllPKdS0_Pd:
.text._Z20get_pixel_similaritylllPKdS0_Pd:
        /* <DEDUP_REMOVED lines=23> */
[C---:B------:R-:W-:Y:S01]  /*0170*/  IMAD.WIDE.U32 R4, R9.reuse, UR12, RZ ;  /* 0x0000000c09047c25 */ /* 0x040fe2000f8e00ff */
[----:B------:R-:W1:Y:S03]  /*0180*/  LDCU.128 UR16, c[0x0][0x3a0] ;  /* 0x00007400ff1077ac */ /* 0x000e660008000c00 */
[----:B------:R-:W-:Y:S01]  /*0190*/  IMAD.MOV.U32 R3, RZ, RZ, RZ ;  /* 0x000000ffff037224 */ /* 0x000fe200078e00ff */
[----:B------:R-:W-:Y:S01]  /*01a0*/  IADD3 R0, P1, PT, R12, R4, RZ ;  /* 0x000000040c007210 */ /* 0x000fe20007f3e0ff */
[C---:B------:R-:W-:Y:S01]  /*01b0*/  IMAD R5, R9.reuse, UR13, R5 ;  /* 0x0000000d09057c24 */ /* 0x040fe2000f8e0205 */
[----:B------:R-:W2:Y:S01]  /*01c0*/  LDCU.64 UR4, c[0x0][0x358] ;  /* 0x00006b00ff0477ac */ /* 0x000ea20008000a00 */
[----:B------:R-:W-:-:S04]  /*01d0*/  IMAD.WIDE.U32 R6, R9, UR10, R2 ;  /* 0x0000000a09067c25 */ /* 0x000fc8000f8e0002 */
[----:B------:R-:W-:Y:S02]  /*01e0*/  IMAD R9, R9, UR11, R7 ;  /* 0x0000000b09097c24 */ /* 0x000fe4000f8e0207 */
[----:B------:R-:W-:Y:S01]  /*01f0*/  IMAD.X R3, RZ, RZ, R5, P1 ;  /* 0x000000ffff037224 */ /* 0x000fe200008e0605 */
[----:B0-----:R-:W-:Y:S02]  /*0200*/  LEA R10, P0, R6, UR6, 0x3 ;  /* 0x00000006060a7c11 */ /* 0x001fe4000f8018ff */
[----:B-1----:R-:W-:Y:S02]  /*0210*/  LEA R8, P2, R0, UR16, 0x3 ;  /* 0x0000001000087c11 */ /* 0x002fe4000f8418ff */
[----:B------:R-:W-:Y:S02]  /*0220*/  LEA.HI.X R11, R6, UR7, R9, 0x3, P0 ;  /* 0x00000007060b7c11 */ /* 0x000fe400080f1c09 */
[----:B------:R-:W-:-:S03]  /*0230*/  LEA.HI.X R9, R0, UR17, R3, 0x3, P2 ;  /* 0x0000001100097c11 */ /* 0x000fc600090f1c03 */
[----:B--2---:R-:W2:Y:S04]  /*0240*/  LDG.E.64 R6, desc[UR4][R10.64] ;  /* 0x000000040a067981 */ /* 0x004ea8000c1e1b00 */
[----:B------:R-:W2:Y:S01]  /*0250*/  LDG.E.64 R8, desc[UR4][R8.64] ;  /* 0x0000000408087981 */ /* 0x000ea2000c1e1b00 */
[----:B------:R-:W-:Y:S02]  /*0260*/  HFMA2 R13, -RZ, RZ, 0, 0 ;  /* 0x00000000ff0d7431 */ /* 0x000fe400000001ff */
[----:B------:R-:W-:-:S04]  /*0270*/  IMAD R5, R5, UR10, RZ ;  /* 0x0000000a05057c24 */ /* 0x000fc8000f8e02ff */
[----:B------:R-:W-:Y:S02]  /*0280*/  IMAD R3, R4, UR11, R5 ;  /* 0x0000000b04037c24 */ /* 0x000fe4000f8e0205 */
[----:B------:R-:W-:-:S04]  /*0290*/  IMAD.WIDE.U32 R12, R2, UR12, R12 ;  /* 0x0000000c020c7c25 */ /* 0x000fc8000f8e000c */
[----:B------:R-:W-:Y:S02]  /*02a0*/  IMAD R13, R2, UR13, R13 ;  /* 0x0000000d020d7c24 */ /* 0x000fe4000f8e020d */
[----:B------:R-:W-:-:S03]  /*02b0*/  IMAD.WIDE.U32 R4, R4, UR10, R12 ;  /* 0x0000000a04047c25 */ /* 0x000fc6000f8e000c */
[----:B------:R-:W-:Y:S02]  /*02c0*/  LEA R2, P0, R4, UR18, 0x3 ;  /* 0x0000001204027c11 */ /* 0x000fe4000f8018ff */
[----:B------:R-:W-:-:S04]  /*02d0*/  IADD3 R3, PT, PT, R5, R3, RZ ;  /* 0x0000000305037210 */ /* 0x000fc80007ffe0ff */
[----:B------:R-:W-:Y:S01]  /*02e0*/  LEA.HI.X R3, R4, UR19, R3, 0x3, P0 ;  /* 0x0000001304037c11 */ /* 0x000fe200080f1c03 */
[----:B--2---:R-:W-:-:S08]  /*02f0*/  DADD R6, R6, -R8 ;  /* 0x0000000006067229 */ /* 0x004fd00000000808 */
[----:B------:R-:W-:-:S07]  /*0300*/  DMUL R6, R6, R6 ;  /* 0x0000000606067228 */ /* 0x000fce0000000000 */
[----:B------:R-:W-:Y:S01]  /*0310*/  STG.E.64 desc[UR4][R2.64], R6 ;  /* 0x0000000602007986 */ /* 0x000fe2000c101b04 */
[----:B------:R-:W-:Y:S05]  /*0320*/  EXIT ;  /* 0x000000000000794d */ /* 0x000fea0003800000 */
.L_x_49:
        /* <DEDUP_REMOVED lines=13> */
.L_x_104:


//--------------------- .text._Z24traceback_correspondancelllPKdPlPc --------------------------
	.section	.text._Z24traceback_correspondancelllPKdPlPc,"ax",@progbits
	.align	128
        .global         _Z24traceback_correspondancelllPKdPlPc
        .type           _Z24traceback_correspondancelllPKdPlPc,@function
        .size           _Z24traceback_correspondancelllPKdPlPc,(.L_x_105 - _Z24traceback_correspondancelllPKdPlPc)
        .other          _Z24traceback_correspondancelllPKdPlPc,@"STO_CUDA_ENTRY STV_DEFAULT"
_Z24traceback_correspondancelllPKdPlPc:
.text._Z24traceback_correspondancelllPKdPlPc:
[----:B------:R-:W0:Y:S01]  /*0000*/  LDC R1, c[0x0][0x37c] ;  /* 0x0000df00ff017b82 */ /* 0x000e220000000800 */
[----:B------:R-:W1:Y:S07]  /*0010*/  S2R R0, SR_TID.Y ;  /* 0x0000000000007919 */ /* 0x000e6e0000002200 */
[----:B------:R-:W1:Y:S01]  /*0020*/  S2UR UR4, SR_CTAID.Y ;  /* 0x00000000000479c3 */ /* 0x000e620000002600 */
[----:B------:R-:W2:Y:S01]  /*0030*/  LDCU.64 UR6, c[0x0][0x380] ;  /* 0x00007000ff0677ac */ /* 0x000ea20008000a00 */
[----:B0-----:R-:W-:-:S06]  /*0040*/  VIADD R1, R1, 0xffffffd0 ;  /* 0xffffffd001017836 */ /* 0x001fcc0000000000 */
[----:B------:R-:W1:Y:S02]  /*0050*/  LDC R23, c[0x0][0x364] ;  /* 0x0000d900ff177b82 */ /* 0x000e640000000800 */
[----:B-1----:R-:W-:-:S05]  /*0060*/  IMAD R23, R23, UR4, R0 ;  /* 0x0000000417177c24 */ /* 0x002fca000f8e0200 */
[----:B--2---:R-:W-:-:S04]  /*0070*/  ISETP.GE.U32.AND P0, PT, R23, UR6, PT ;  /* 0x0000000617007c0c */ /* 0x004fc8000bf06070 */
[----:B------:R-:W-:-:S13]  /*0080*/  ISETP.GE.AND.EX P0, PT, RZ, UR7, PT, P0 ;  /* 0x00000007ff007c0c */ /* 0x000fda000bf06300 */
[----:B------:R-:W-:Y:S05]  /*0090*/  @P0 EXIT ;  /* 0x000000000000094d */ /* 0x000fea0003800000 */
[----:B------:R-:W0:Y:S01]  /*00a0*/  LDC.64 R2, c[0x0][0x390] ;  /* 0x0000e400ff027b82 */ /* 0x000e220000000a00 */
[----:B------:R-:W1:Y:S02]  /*00b0*/  LDCU.64 UR8, c[0x0][0x388] ;  /* 0x00007100ff0877ac */ /* 0x000e640008000a00 */
[----:B-1----:R-:W-:-:S04]  /*00c0*/  UIADD3 UR6, UP0, UPT, UR8, -0x1, URZ ;  /* 0xffffffff08067890 */ /* 0x002fc8000ff1e0ff */
[----:B------:R-:W-:Y:S01]  /*00d0*/  UIADD3.X UR7, UPT, UPT, UR9, -0x1, URZ, UP0, !UPT ;  /* 0xffffffff09077890 */ /* 0x000fe200087fe4ff */
[----:B0-----:R-:W-:-:S04]  /*00e0*/  IADD3 R9, P0, PT, R2, -0x1, RZ ;  /* 0xffffffff02097810 */ /* 0x001fc80007f1e0ff */
[----:B------:R-:W-:Y:S02]  /*00f0*/  IADD3.X R8, PT, PT, R3, -0x1, RZ, P0, !PT ;  /* 0xffffffff03087810 */ /* 0x000fe400007fe4ff */
[----:B------:R-:W-:-:S04]  /*0100*/  LOP3.LUT P0, RZ, R9, UR6, RZ, 0xfc, !PT ;  /* 0x0000000609ff7c12 */ /* 0x000fc8000f80fcff */
[----:B------:R-:W-:-:S13]  /*0110*/  LOP3.LUT P0, RZ, R8, UR7, RZ, 0xfc, P0 ;  /* 0x0000000708ff7c12 */ /* 0x000fda000800fcff */
[----:B------:R-:W-:Y:S05]  /*0120*/  @!P0 EXIT ;  /* 0x000000000000894d */ /* 0x000fea0003800000 */
[----:B------:R-:W0:Y:S01]  /*0130*/  LDC.64 R16, c[0x0][0x390] ;  /* 0x0000e400ff107b82 */ /* 0x000e220000000a00 */
[----:B------:R-:W-:Y:S01]  /*0140*/  IMAD.MOV.U32 R12, RZ, RZ, -0x1 ;  /* 0xffffffffff0c7424 */ /* 0x000fe200078e00ff */
[----:B------:R-:W1:Y:S01]  /*0150*/  LDCU.64 UR4, c[0x0][0x358] ;  /* 0x00006b00ff0477ac */ /* 0x000e620008000a00 */
[----:B------:R-:W-:Y:S02]  /*0160*/  IMAD.MOV.U32 R13, RZ, RZ, -0x1 ;  /* 0xffffffffff0d7424 */ /* 0x000fe400078e00ff */
[----:B------:R-:W-:Y:S01]  /*0170*/  IMAD.U32 R6, RZ, RZ, UR6 ;  /* 0x00000006ff067e24 */ /* 0x000fe2000f8e00ff */
[----:B------:R-:W2:Y:S01]  /*0180*/  LDCU.64 UR10, c[0x0][0x388] ;  /* 0x00007100ff0a77ac */ /* 0x000ea20008000a00 */
[C---:B------:R-:W-:Y:S01]  /*0190*/  IMAD.WIDE.U32 R12, R23.reuse, UR8, R12 ;  /* 0x00000008170c7c25 */ /* 0x040fe2000f8e000c */
[----:B------:R-:W3:Y:S01]  /*01a0*/  LDC.64 R14, c[0x0][0x398] ;  /* 0x0000e600ff0e7b82 */ /* 0x000ee20000000a00 */
[----:B------:R-:W4:Y:S02]  /*01b0*/  LDCU.128 UR12, c[0x0][0x3a0] ;  /* 0x00007400ff0c77ac */ /* 0x000f240008000c00 */
[----:B------:R-:W-:-:S02]  /*01c0*/  IMAD R22, R23, UR9, R13 ;  /* 0x0000000917167c24 */ /* 0x000fc4000f8e020d */
[----:B------:R-:W-:-:S07]  /*01d0*/  IMAD.U32 R7, RZ, RZ, UR7 ;  /* 0x00000007ff077e24 */ /* 0x000fce000f8e00ff */
.L_x_55:
[C---:B------:R-:W-:Y:S01]  /*01e0*/  ISETP.LT.U32.AND P0, PT, R6.reuse, R9, PT ;  /* 0x000000090600720c */ /* 0x040fe20003f01070 */
[----:B------:R-:W-:Y:S01]  /*01f0*/  BSSY.RECONVERGENT B0, `(.L_x_50) ;  /* 0x0000026000007945 */ /* 0x000fe20003800200 */
[----:B---3--:R-:W-:-:S03]  /*0200*/  IADD3 R3, P1, PT, R6, R12, RZ ;  /* 0x0000000c06037210 */ /* 0x008fc60007f3e0ff */
[----:B------:R-:W-:Y:S01]  /*0210*/  BSSY.RELIABLE B1, `(.L_x_51) ;  /* 0x000001a000017945 */ /* 0x000fe20003800100 */
[CC--:B------:R-:W-:Y:S02]  /*0220*/  ISETP.LT.AND.EX P0, PT, R7.reuse, R8.reuse, PT, P0 ;  /* 0x000000080700720c */ /* 0x0c0fe40003f01300 */
[-C--:B------:R-:W-:Y:S01]  /*0230*/  MOV R4, R9.reuse ;  /* 0x0000000900047202 */ /* 0x080fe20000000f00 */
[C---:B------:R-:W-:Y:S01]  /*0240*/  IMAD.X R5, R7.reuse, 0x1, R22, P1 ;  /* 0x0000000107057824 */ /* 0x040fe200008e0616 */
[----:B------:R-:W-:Y:S02]  /*0250*/  SEL R2, R6, R9, P0 ;  /* 0x0000000906027207 */ /* 0x000fe40000000000 */
[----:B------:R-:W-:Y:S01]  /*0260*/  SEL R18, R7, R8, P0 ;  /* 0x0000000807127207 */ /* 0x000fe20000000000 */
[----:B0-----:R-:W-:Y:S01]  /*0270*/  IMAD R0, R5, R16, RZ ;  /* 0x0000001005007224 */ /* 0x001fe200078e02ff */
[----:B------:R-:W-:Y:S01]  /*0280*/  ISETP.GE.U32.AND P1, PT, R2, 0x1, PT ;  /* 0x000000010200780c */ /* 0x000fe20003f26070 */
[----:B------:R-:W-:-:S03]  /*0290*/  IMAD.MOV.U32 R5, RZ, RZ, R8 ;  /* 0x000000ffff057224 */ /* 0x000fc600078e0008 */
[----:B------:R-:W-:Y:S01]  /*02a0*/  ISETP.GE.AND.EX P0, PT, R18, RZ, PT, P1 ;  /* 0x000000ff1200720c */ /* 0x000fe20003f06310 */
[----:B------:R-:W-:-:S04]  /*02b0*/  IMAD.WIDE.U32 R10, R3, R16, R4 ;  /* 0x00000010030a7225 */ /* 0x000fc800078e0004 */
[----:B------:R-:W-:Y:S01]  /*02c0*/  IMAD R3, R3, R17, R0 ;  /* 0x0000001103037224 */ /* 0x000fe200078e0200 */
[----:B---3--:R-:W-:-:S03]  /*02d0*/  LEA R2, P2, R10, R14, 0x3 ;  /* 0x0000000e0a027211 */ /* 0x008fc600078418ff */
[----:B------:R-:W-:-:S05]  /*02e0*/  IMAD.IADD R0, R11, 0x1, R3 ;  /* 0x000000010b007824 */ /* 0x000fca00078e0203 */
[----:B------:R-:W-:Y:S01]  /*02f0*/  LEA.HI.X R3, R10, R15, R0, 0x3, P2 ;  /* 0x0000000f0a037211 */ /* 0x000fe200010f1c00 */
[----:B------:R-:W-:Y:S06]  /*0300*/  @!P0 BRA `(.L_x_52) ;  /* 0x0000000000088947 */ /* 0x000fec0003800000 */
[----:B-1----:R0:W5:Y:S01]  /*0310*/  LDG.E.64 R18, desc[UR4][R2.64+-0x8] ;  /* 0xfffff80402127981 */ /* 0x002162000c1e1b00 */
[----:B------:R-:W-:Y:S05]  /*0320*/  BRA `(.L_x_53) ;  /* 0x0000000000207947 */ /* 0x000fea0003800000 */
.L_x_52:
[----:B------:R-:W-:Y:S01]  /*0330*/  ISETP.GE.U32.AND P0, PT, R9, 0x1, PT ;  /* 0x000000010900780c */ /* 0x000fe20003f06070 */
[----:B------:R-:W-:Y:S02]  /*0340*/  HFMA2 R20, -RZ, RZ, 0, 0 ;  /* 0x00000000ff147431 */ /* 0x000fe400000001ff */
[----:B------:R-:W-:Y:S01]  /*0350*/  IMAD.MOV.U32 R18, RZ, RZ, 0x0 ;  /* 0x00000000ff127424 */ /* 0x000fe200078e00ff */
[----:B------:R-:W-:Y:S01]  /*0360*/  ISETP.GE.AND.EX P0, PT, R8, RZ, PT, P0 ;  /* 0x000000ff0800720c */ /* 0x000fe20003f06300 */
[----:B------:R-:W-:Y:S02]  /*0370*/  IMAD.MOV.U32 R19, RZ, RZ, 0x7ff00000 ;  /* 0x7ff00000ff137424 */ /* 0x000fe400078e00ff */
[----:B------:R-:W-:-:S10]  /*0380*/  IMAD.MOV.U32 R21, RZ, RZ, 0x7ff00000 ;  /* 0x7ff00000ff157424 */ /* 0x000fd400078e00ff */
[----:B------:R-:W-:Y:S05]  /*0390*/  @!P0 BREAK.RELIABLE B1 ;  /* 0x0000000000018942 */ /* 0x000fea0003800100 */
[----:B------:R-:W-:Y:S05]  /*03a0*/  @!P0 BRA `(.L_x_54) ;  /* 0x0000000000288947 */ /* 0x000fea0003800000 */
.L_x_53:
[----:B-12-4-:R-:W-:Y:S05]  /*03b0*/  BSYNC.RELIABLE B1 ;  /* 0x0000000000017941 */ /* 0x016fea0003800100 */
.L_x_51:
[----:B------:R-:W-:-:S04]  /*03c0*/  IMAD.WIDE.U32 R10, R23, UR10, R6 ;  /* 0x0000000a170a7c25 */ /* 0x000fc8000f8e0006 */
[----:B------:R-:W-:Y:S02]  /*03d0*/  IMAD R11, R23, UR11, R11 ;  /* 0x0000000b170b7c24 */ /* 0x000fe4000f8e020b */
[----:B------:R-:W-:-:S04]  /*03e0*/  IMAD.WIDE.U32 R4, R10, R16, R4 ;  /* 0x000000100a047225 */ /* 0x000fc800078e0004 */
[----:B------:R-:W-:Y:S01]  /*03f0*/  IMAD R11, R11, R16, RZ ;  /* 0x000000100b0b7224 */ /* 0x000fe200078e02ff */
[----:B------:R-:W-:-:S03]  /*0400*/  LEA R20, P0, R4, R14, 0x3 ;  /* 0x0000000e04147211 */ /* 0x000fc600078018ff */
[----:B------:R-:W-:-:S04]  /*0410*/  IMAD R11, R10, R17, R11 ;  /* 0x000000110a0b7224 */ /* 0x000fc800078e020b */
[----:B------:R-:W-:-:S05]  /*0420*/  IMAD.IADD R0, R5, 0x1, R11 ;  /* 0x0000000105007824 */ /* 0x000fca00078e020b */
[----:B------:R-:W-:-:S06]  /*0430*/  LEA.HI.X R21, R4, R15, R0, 0x3, P0 ;  /* 0x0000000f04157211 */ /* 0x000fcc00000f1c00 */
[----:B------:R-:W5:Y:S02]  /*0440*/  LDG.E.64 R20, desc[UR4][R20.64+-0x8] ;  /* 0xfffff80414147981 */ /* 0x000f64000c1e1b00 */
.L_x_54:
[----:B-12-4-:R-:W-:Y:S05]  /*0450*/  BSYNC.RECONVERGENT B0 ;  /* 0x0000000000007941 */ /* 0x016fea0003800200 */
.L_x_50:
[----:B------:R-:W-:Y:S01]  /*0460*/  ISETP.GE.U32.AND P0, PT, R6, 0x1, PT ;  /* 0x000000010600780c */ /* 0x000fe20003f06070 */
[----:B------:R-:W-:Y:S02]  /*0470*/  IMAD.MOV.U32 R4, RZ, RZ, 0x0 ;  /* 0x00000000ff047424 */ /* 0x000fe400078e00ff */
[----:B------:R-:W-:Y:S01]  /*0480*/  IMAD.MOV.U32 R5, RZ, RZ, 0x7ff00000 ;  /* 0x7ff00000ff057424 */ /* 0x000fe200078e00ff */
[----:B------:R-:W-:-:S13]  /*0490*/  ISETP.GE.AND.EX P0, PT, R7, RZ, PT, P0 ;  /* 0x000000ff0700720c */ /* 0x000fda0003f06300 */
[----:B------:R-:W2:Y:S01]  /*04a0*/  @P0 LDG.E.64 R4, desc[UR4][R2.64] ;  /* 0x0000000402040981 */ /* 0x000ea2000c1e1b00 */
[C---:B-----5:R-:W-:Y:S01]  /*04b0*/  DSETP.GEU.AND P1, PT, R18.reuse, R20, PT ;  /* 0x000000141200722a */ /* 0x060fe20003f2e000 */
[----:B------:R-:W-:Y:S02]  /*04c0*/  IMAD.MOV.U32 R10, RZ, RZ, 0x1 ;  /* 0x00000001ff0a7424 */ /* 0x000fe400078e00ff */
[----:B------:R-:W-:Y:S01]  /*04d0*/  IMAD.MOV.U32 R11, RZ, RZ, 0x0 ;  /* 0x00000000ff0b7424 */ /* 0x000fe200078e00ff */
[----:B------:R-:W-:Y:S04]  /*04e0*/  STL.64 [R1+0x8], RZ ;  /* 0x000008ff01007387 */ /* 0x000fe80000100a00 */
[----:B------:R-:W-:Y:S04]  /*04f0*/  STL.64 [R1], R10 ;  /* 0x0000000a01007387 */ /* 0x000fe80000100a00 */
[----:B------:R-:W-:Y:S04]  /*0500*/  STL.64 [R1+0x10], R10 ;  /* 0x0000100a01007387 */ /* 0x000fe80000100a00 */
[----:B------:R-:W-:Y:S04]  /*0510*/  STL.64 [R1+0x18], R10 ;  /* 0x0000180a01007387 */ /* 0x000fe80000100a00 */
[----:B------:R1:W-:Y:S04]  /*0520*/  STL.64 [R1+0x20], R10 ;  /* 0x0000200a01007387 */ /* 0x0003e80000100a00 */
[----:B------:R3:W-:Y:S01]  /*0530*/  STL.64 [R1+0x28], RZ ;  /* 0x000028ff01007387 */ /* 0x0007e20000100a00 */
[----:B--2---:R-:W-:-:S02]  /*0540*/  DSETP.GEU.AND P0, PT, R18, R4, PT ;  /* 0x000000041200722a */ /* 0x004fc40003f0e000 */
[----:B------:R-:W-:Y:S01]  /*0550*/  DSETP.GEU.AND P2, PT, R20, R4, PT ;  /* 0x000000041400722a */ /* 0x000fe20003f4e000 */
[----:B------:R-:W-:-:S03]  /*0560*/  MOV R4, 0x1 ;  /* 0x0000000100047802 */ /* 0x000fc60000000f00 */
[----:B------:R-:W-:Y:S02]  /*0570*/  SEL R0, RZ, 0x2, !P0 ;  /* 0x00000002ff007807 */ /* 0x000fe40004000000 */
[----:B------:R-:W-:-:S05]  /*0580*/  @P1 SEL R0, R4, 0x2, !P2 ;  /* 0x0000000204001807 */ /* 0x000fca0005000000 */
[----:B------:R-:W-:-:S05]  /*0590*/  IMAD.U32 R0, R0, 0x8, R1 ;  /* 0x0000000800007824 */ /* 0x000fca00078e0001 */
[----:B------:R-:W2:Y:S04]  /*05a0*/  LDL.64 R4, [R0] ;  /* 0x0000000000047983 */ /* 0x000ea80000100a00 */
[----:B0-----:R-:W4:Y:S01]  /*05b0*/  LDL.64 R2, [R0+0x18] ;  /* 0x0000180000027983 */ /* 0x001f220000100a00 */
[----:B------:R-:W-:-:S06]  /*05c0*/  DSETP.LT.AND P0, PT, R18, R20, !P0 ;  /* 0x000000141200722a */ /* 0x000fcc0004701000 */
[----:B------:R-:W-:Y:S02]  /*05d0*/  SEL R19, RZ, 0x1, !P0 ;  /* 0x00000001ff137807 */ /* 0x000fe40004000000 */
[----:B--2---:R-:W-:-:S05]  /*05e0*/  IADD3 R6, P1, PT, -R4, R6, RZ ;  /* 0x0000000604067210 */ /* 0x004fca0007f3e1ff */
[----:B------:R-:W-:Y:S01]  /*05f0*/  IMAD.X R7, R7, 0x1, ~R5, P1 ;  /* 0x0000000107077824 */ /* 0x000fe200008e0e05 */
[----:B----4-:R-:W-:Y:S01]  /*0600*/  IADD3 R9, P1, PT, -R2, R9, RZ ;  /* 0x0000000902097210 */ /* 0x010fe20007f3e1ff */
[----:B------:R-:W-:-:S03]  /*0610*/  IMAD.WIDE.U32 R4, R23, UR10, R6 ;  /* 0x0000000a17047c25 */ /* 0x000fc6000f8e0006 */
[----:B------:R-:W-:Y:S02]  /*0620*/  IADD3.X R8, PT, PT, ~R3, R8, RZ, P1, !PT ;  /* 0x0000000803087210 */ /* 0x000fe40000ffe5ff */
[----:B------:R-:W-:Y:S01]  /*0630*/  LOP3.LUT P0, RZ, R6, R9, RZ, 0xfc, !PT ;  /* 0x0000000906ff7212 */ /* 0x000fe2000780fcff */
[----:B------:R-:W-:Y:S01]  /*0640*/  IMAD R5, R23, UR11, R5 ;  /* 0x0000000b17057c24 */ /* 0x000fe2000f8e0205 */
[C---:B------:R-:W-:Y:S02]  /*0650*/  LEA R2, P2, R4.reuse, UR12, 0x3 ;  /* 0x0000000c04027c11 */ /* 0x040fe4000f8418ff */
[C---:B-1----:R-:W-:Y:S02]  /*0660*/  IADD3 R10, P3, PT, R4.reuse, UR14, RZ ;  /* 0x0000000e040a7c10 */ /* 0x042fe4000ff7e0ff */
[----:B------:R-:W-:Y:S01]  /*0670*/  LEA.HI.X R3, R4, UR13, R5, 0x3, P2 ;  /* 0x0000000d04037c11 */ /* 0x000fe200090f1c05 */
[----:B------:R-:W-:Y:S01]  /*0680*/  IMAD.MOV.U32 R4, RZ, RZ, R9 ;  /* 0x000000ffff047224 */ /* 0x000fe200078e0009 */
[----:B------:R-:W-:Y:S01]  /*0690*/  IADD3.X R11, PT, PT, R5, UR15, RZ, P3, !PT ;  /* 0x0000000f050b7c10 */ /* 0x000fe20009ffe4ff */
[----:B------:R-:W-:Y:S01]  /*06a0*/  IMAD.MOV.U32 R5, RZ, RZ, R8 ;  /* 0x000000ffff057224 */ /* 0x000fe200078e0008 */
[----:B------:R-:W-:-:S04]  /*06b0*/  LOP3.LUT P0, RZ, R7, R8, RZ, 0xfc, P0 ;  /* 0x0000000807ff7212 */ /* 0x000fc8000000fcff */
[----:B------:R3:W-:Y:S04]  /*06c0*/  STG.E.64 desc[UR4][R2.64], R4 ;  /* 0x0000000402007986 */ /* 0x0007e8000c101b04 */
[----:B------:R3:W-:Y:S05]  /*06d0*/  STG.E.U8 desc[UR4][R10.64], R19 ;  /* 0x000000130a007986 */ /* 0x0007ea000c101104 */
[----:B------:R-:W-:Y:S05]  /*06e0*/  @P0 BRA `(.L_x_55) ;  /* 0xfffffff800bc0947 */ /* 0x000fea000383ffff */
[----:B------:R-:W-:Y:S05]  /*06f0*/  EXIT ;  /* 0x000000000000794d */ /* 0x000fea0003800000 */
.L_x_56:
        /* <DEDUP_REMOVED lines=16> */
.L_x_105:


//--------------------- .text._Z20find_correspondanceslllPKdPd --------------------------
	.section	.text._Z20find_correspondanceslllPKdPd,"ax",@progbits
	.align	128
        .global         _Z20find_correspondanceslllPKdPd
        .type           _Z20find_correspondanceslllPKdPd,@function
        .size           _Z20find_correspondanceslllPKdPd,(.L_x_106 - _Z20find_correspondanceslllPKdPd)
        .other          _Z20find_correspondanceslllPKdPd,@"STO_CUDA_ENTRY STV_DEFAULT"
_Z20find_correspondanceslllPKdPd:
.text._Z20find_correspondanceslllPKdPd:
[----:B------:R-:W0:Y:S01]  /*0000*/  LDC R1, c[0x0][0x37c] ;  /* 0x0000df00ff017b82 */ /* 0x000e220000000800 */
[----:B------:R-:W1:Y:S01]  /*0010*/  LDCU.64 UR10, c[0x0][0x390] ;  /* 0x00007200ff0a77ac */ /* 0x000e620008000a00 */
[----:B------:R-:W2:Y:S06]  /*0020*/  S2R R13, SR_TID.X ;  /* 0x00000000000d7919 */ /* 0x000eac0000002100 */
[----:B------:R-:W3:Y:S01]  /*0030*/  S2UR UR4, SR_CTAID.X ;  /* 0x00000000000479c3 */ /* 0x000ee20000002500 */
[----:B0-----:R-:W-:Y:S01]  /*0040*/  VIADD R1, R1, 0xffffffe8 ;  /* 0xffffffe801017836 */ /* 0x001fe20000000000 */
[----:B------:R-:W1:Y:S02]  /*0050*/  LDCU.64 UR14, c[0x0][0x388] ;  /* 0x00007100ff0e77ac */ /* 0x000e640008000a00 */
[----:B-1----:R-:W-:-:S04]  /*0060*/  UIADD3 UR7, UP0, UPT, UR10, UR14, URZ ;  /* 0x0000000e0a077290 */ /* 0x002fc8000ff1e0ff */
[----:B------:R-:W-:Y:S02]  /*0070*/  UIADD3.X UR8, UPT, UPT, UR11, UR15, URZ, UP0, !UPT ;  /* 0x0000000f0b087290 */ /* 0x000fe400087fe4ff */
[----:B------:R-:W-:-:S04]  /*0080*/  UISETP.GE.U32.AND UP0, UPT, UR7, 0x1, UPT ;  /* 0x000000010700788c */ /* 0x000fc8000bf06070 */
[----:B------:R-:W-:-:S06]  /*0090*/  UISETP.GE.AND.EX UP0, UPT, UR8, URZ, UPT, UP0 ;  /* 0x000000ff0800728c */ /* 0x000fcc000bf06300 */
[----:B------:R-:W-:-:S13]  /*00a0*/  PLOP3.LUT P0, PT, PT, PT, UP0, 0x80, 0x8 ;  /* 0x000000000008781c */ /* 0x000fda0003f0f008 */
[----:B--23--:R-:W-:Y:S05]  /*00b0*/  @!P0 EXIT ;  /* 0x000000000000894d */ /* 0x00cfea0003800000 */
[----:B------:R-:W0:Y:S01]  /*00c0*/  S2R R3, SR_TID.Y ;  /* 0x0000000000037919 */ /* 0x000e220000002200 */
[----:B------:R-:W1:Y:S01]  /*00d0*/  LDC R12, c[0x0][0x360] ;  /* 0x0000d800ff0c7b82 */ /* 0x000e620000000800 */
[----:B------:R-:W0:Y:S01]  /*00e0*/  LDCU UR5, c[0x0][0x364] ;  /* 0x00006c80ff0577ac */ /* 0x000e220008000800 */
[----:B------:R-:W0:Y:S01]  /*00f0*/  S2R R0, SR_CTAID.Y ;  /* 0x0000000000007919 */ /* 0x000e220000002600 */
[----:B------:R-:W2:Y:S01]  /*0100*/  LDCU.64 UR16, c[0x0][0x380] ;  /* 0x00007000ff1077ac */ /* 0x000ea20008000a00 */
[----:B------:R-:W-:Y:S01]  /*0110*/  UISETP.GE.U32.AND UP0, UPT, UR7, 0x4, UPT ;  /* 0x000000040700788c */ /* 0x000fe2000bf06070 */
[----:B------:R-:W3:Y:S03]  /*0120*/  LDCU.64 UR12, c[0x0][0x358] ;  /* 0x00006b00ff0c77ac */ /* 0x000ee60008000a00 */
[----:B------:R-:W-:Y:S02]  /*0130*/  UISETP.GE.U32.AND.EX UP0, UPT, UR8, URZ, UPT, UP0 ;  /* 0x000000ff0800728c */ /* 0x000fe4000bf06100 */
[----:B------:R-:W-:Y:S01]  /*0140*/  ULOP3.LUT UR9, UR7, 0x3, URZ, 0xc0, !UPT ;  /* 0x0000000307097892 */ /* 0x000fe2000f8ec0ff */
[----:B------:R-:W-:Y:S01]  /*0150*/  UMOV UR6, URZ ;  /* 0x000000ff00067c82 */ /* 0x000fe20008000000 */
[----:B-1----:R-:W-:Y:S01]  /*0160*/  IMAD R12, R12, UR4, R13 ;  /* 0x000000040c0c7c24 */ /* 0x002fe2000f8e020d */
[----:B------:R-:W-:Y:S01]  /*0170*/  UMOV UR4, URZ ;  /* 0x000000ff00047c82 */ /* 0x000fe20008000000 */
[----:B------:R-:W-:-:S03]  /*0180*/  IMAD.MOV.U32 R13, RZ, RZ, RZ ;  /* 0x000000ffff0d7224 */ /* 0x000fc600078e00ff */
[----:B------:R-:W-:-:S04]  /*0190*/  ISETP.GE.U32.AND P0, PT, R12, UR14, PT ;  /* 0x0000000e0c007c0c */ /* 0x000fc8000bf06070 */
[----:B------:R-:W-:Y:S01]  /*01a0*/  ISETP.GE.AND.EX P0, PT, RZ, UR15, PT, P0 ;  /* 0x0000000fff007c0c */ /* 0x000fe2000bf06300 */
[----:B0-----:R-:W-:Y:S01]  /*01b0*/  IMAD R3, R0, UR5, R3 ;  /* 0x0000000500037c24 */ /* 0x001fe2000f8e0203 */
[----:B------:R-:W-:-:S03]  /*01c0*/  UMOV UR5, URZ ;  /* 0x000000ff00057c82 */ /* 0x000fc60008000000 */
[C---:B------:R-:W-:Y:S01]  /*01d0*/  IMAD.WIDE.U32 R8, R3.reuse, UR14, R12 ;  /* 0x0000000e03087c25 */ /* 0x040fe2000f8e000c */
[----:B--2---:R-:W-:-:S03]  /*01e0*/  ISETP.LT.U32.AND P1, PT, R3, UR16, PT ;  /* 0x0000001003007c0c */ /* 0x004fc6000bf21070 */
[----:B------:R-:W-:Y:S01]  /*01f0*/  IMAD R18, R3, UR15, R9 ;  /* 0x0000000f03127c24 */ /* 0x000fe2000f8e0209 */
[----:B------:R-:W-:Y:S02]  /*0200*/  ISETP.LT.AND.EX P0, PT, RZ, UR17, !P0, P1 ;  /* 0x00000011ff007c0c */ /* 0x000fe4000c701310 */
[----:B------:R-:W-:-:S04]  /*0210*/  IADD3 R19, P1, PT, R8, -0x1, RZ ;  /* 0xffffffff08137810 */ /* 0x000fc80007f3e0ff */
[----:B------:R-:W-:Y:S01]  /*0220*/  IADD3.X R0, PT, PT, R18, -0x1, RZ, P1, !PT ;  /* 0xffffffff12007810 */ /* 0x000fe20000ffe4ff */
[----:B---3--:R-:W-:Y:S08]  /*0230*/  BRA.U !UP0, `(.L_x_57) ;  /* 0x0000000d08c47547 */ /* 0x008ff0000b800000 */
[----:B------:R-:W0:Y:S01]  /*0240*/  LDCU.64 UR4, c[0x0][0x398] ;  /* 0x00007300ff0477ac */ /* 0x000e220008000a00 */
[----:B------:R-:W-:Y:S02]  /*0250*/  IMAD R3, R18, UR10, RZ ;  /* 0x0000000a12037c24 */ /* 0x000fe4000f8e02ff */
[C---:B------:R-:W-:Y:S01]  /*0260*/  IMAD.WIDE.U32 R4, R8.reuse, UR10, RZ ;  /* 0x0000000a08047c25 */ /* 0x040fe2000f8e00ff */
[----:B------:R-:W1:Y:S03]  /*0270*/  LDCU.64 UR14, c[0x0][0x3a0] ;  /* 0x00007400ff0e77ac */ /* 0x000e660008000a00 */
[----:B------:R-:W-:Y:S02]  /*0280*/  IMAD R15, R8, UR11, R3 ;  /* 0x0000000b080f7c24 */ /* 0x000fe4000f8e0203 */
[----:B------:R-:W-:Y:S02]  /*0290*/  IMAD.SHL.U32 R7, R12, 0x8, RZ ;  /* 0x000000080c077824 */ /* 0x000fe400078e00ff */
[----:B------:R-:W-:-:S02]  /*02a0*/  IMAD R6, R0, UR10, RZ ;  /* 0x0000000a00067c24 */ /* 0x000fc4000f8e02ff */
[----:B------:R-:W-:Y:S01]  /*02b0*/  IMAD.IADD R15, R5, 0x1, R15 ;  /* 0x00000001050f7824 */ /* 0x000fe200078e020f */
[----:B------:R-:W-:Y:S01]  /*02c0*/  LEA R14, P3, R4, -R7, 0x3 ;  /* 0x80000007040e7211 */ /* 0x000fe200078618ff */
[----:B------:R-:W-:-:S03]  /*02d0*/  IMAD.WIDE.U32 R2, R19, UR10, RZ ;  /* 0x0000000a13027c25 */ /* 0x000fc6000f8e00ff */
[----:B------:R-:W-:Y:S01]  /*02e0*/  SHF.L.U64.HI R15, R4, 0x3, R15 ;  /* 0x00000003040f7819 */ /* 0x000fe2000001020f */
[----:B------:R-:W-:Y:S01]  /*02f0*/  IMAD R5, R19, UR11, R6 ;  /* 0x0000000b13057c24 */ /* 0x000fe2000f8e0206 */
[----:B------:R-:W-:Y:S01]  /*0300*/  SHF.R.U32.HI R4, RZ, 0x1d, R12 ;  /* 0x0000001dff047819 */ /* 0x000fe2000001160c */
[----:B------:R-:W-:Y:S01]  /*0310*/  IMAD.SHL.U32 R6, R2, 0x8, RZ ;  /* 0x0000000802067824 */ /* 0x000fe200078e00ff */
[----:B0-----:R-:W-:Y:S01]  /*0320*/  IADD3 R10, P4, PT, R14, UR4, RZ ;  /* 0x000000040e0a7c10 */ /* 0x001fe2000ff9e0ff */
[----:B------:R-:W-:Y:S01]  /*0330*/  IMAD.IADD R3, R3, 0x1, R5 ;  /* 0x0000000103037824 */ /* 0x000fe200078e0205 */
[----:B------:R-:W-:Y:S01]  /*0340*/  ULOP3.LUT UR4, UR7, 0xfffffffc, URZ, 0xc0, !UPT ;  /* 0xfffffffc07047892 */ /* 0x000fe2000f8ec0ff */
[----:B------:R-:W-:Y:S01]  /*0350*/  IMAD.X R15, R15, 0x1, ~R4, P3 ;  /* 0x000000010f0f7824 */ /* 0x000fe200018e0e04 */
[----:B------:R-:W-:Y:S01]  /*0360*/  IADD3 R10, P5, PT, R10, 0x10, RZ ;  /* 0x000000100a0a7810 */ /* 0x000fe20007fbe0ff */
[----:B------:R-:W0:Y:S01]  /*0370*/  LDCU.64 UR10, c[0x0][0x390] ;  /* 0x00007200ff0a77ac */ /* 0x000e220008000a00 */
[----:B-1----:R-:W-:-:S02]  /*0380*/  IADD3 R7, P2, P1, R6, UR14, -R7 ;  /* 0x0000000e06077c10 */ /* 0x002fc4000f95e807 */
[----:B------:R-:W-:Y:S01]  /*0390*/  SHF.L.U64.HI R3, R2, 0x3, R3 ;  /* 0x0000000302037819 */ /* 0x000fe20000010203 */
[----:B------:R-:W-:Y:S01]  /*03a0*/  UMOV UR7, UR4 ;  /* 0x0000000400077c82 */ /* 0x000fe20008000000 */
[----:B------:R-:W-:Y:S02]  /*03b0*/  IADD3 R14, P3, PT, R14, UR14, RZ ;  /* 0x0000000e0e0e7c10 */ /* 0x000fe4000ff7e0ff */
[----:B------:R-:W-:Y:S01]  /*03c0*/  IADD3.X R11, PT, PT, RZ, UR5, R15, P5, P4 ;  /* 0x00000005ff0b7c10 */ /* 0x000fe2000afe840f */
[----:B------:R-:W-:Y:S01]  /*03d0*/  ULOP3.LUT UR5, UR8, 0x7fffffff, URZ, 0xc0, !UPT ;  /* 0x7fffffff08057892 */ /* 0x000fe2000f8ec0ff */
[----:B------:R-:W-:Y:S02]  /*03e0*/  IADD3 R21, P4, PT, -R12, 0x3, RZ ;  /* 0x000000030c157810 */ /* 0x000fe40007f9e1ff */
[----:B------:R-:W-:Y:S02]  /*03f0*/  IADD3 R16, P6, PT, R7, 0x8, RZ ;  /* 0x0000000807107810 */ /* 0x000fe40007fde0ff */
[----:B------:R-:W-:Y:S01]  /*0400*/  IADD3.X R4, PT, PT, R3, UR15, ~R4, P2, P1 ;  /* 0x0000000f03047c10 */ /* 0x000fe200097e2c04 */
[----:B------:R-:W-:Y:S01]  /*0410*/  IMAD.X R20, RZ, RZ, -0x1, P4 ;  /* 0xffffffffff147424 */ /* 0x000fe200020e06ff */
[----:B------:R-:W-:Y:S01]  /*0420*/  IADD3 R14, P5, PT, R14, 0x8, RZ ;  /* 0x000000080e0e7810 */ /* 0x000fe20007fbe0ff */
[----:B------:R-:W-:-:S02]  /*0430*/  UMOV UR8, UR5 ;  /* 0x0000000500087c82 */ /* 0x000fc40008000000 */
[----:B------:R-:W-:Y:S01]  /*0440*/  IMAD.X R17, RZ, RZ, R4, P6 ;  /* 0x000000ffff117224 */ /* 0x000fe200030e0604 */
[----:B0-----:R-:W-:-:S09]  /*0450*/  IADD3.X R15, PT, PT, RZ, UR15, R15, P5, P3 ;  /* 0x0000000fff0f7c10 */ /* 0x001fd2000afe640f */
.L_x_86:
[----:B------:R-:W-:Y:S01]  /*0460*/  IADD3 R2, P2, PT, R21, -0x3, RZ ;  /* 0xfffffffd15027810 */ /* 0x000fe20007f5e0ff */
[----:B------:R-:W-:Y:S03]  /*0470*/  BSSY.RECONVERGENT B0, `(.L_x_58) ;  /* 0x000002d000007945 */ /* 0x000fe60003800200 */
[----:B------:R-:W-:Y:S02]  /*0480*/  ISETP.GT.U32.AND P1, PT, R2, -0x1, PT ;  /* 0xffffffff0200780c */ /* 0x000fe40003f24070 */
[----:B------:R-:W-:Y:S02]  /*0490*/  IADD3.X R3, PT, PT, R20, -0x1, RZ, P2, !PT ;  /* 0xffffffff14037810 */ /* 0x000fe400017fe4ff */
[----:B------:R-:W-:Y:S02]  /*04a0*/  ISETP.LT.U32.AND P2, PT, R2, UR10, PT ;  /* 0x0000000a02007c0c */ /* 0x000fe4000bf41070 */
[----:B------:R-:W-:-:S04]  /*04b0*/  ISETP.GT.AND.EX P1, PT, R3, -0x1, PT, P1 ;  /* 0xffffffff0300780c */ /* 0x000fc80003f24310 */
[----:B------:R-:W-:-:S04]  /*04c0*/  ISETP.LT.AND.EX P1, PT, R3, UR11, P1, P2 ;  /* 0x0000000b03007c0c */ /* 0x000fc80008f21320 */
[----:B------:R-:W-:-:S13]  /*04d0*/  PLOP3.LUT P1, PT, P0, P1, PT, 0x80, 0x8 ;  /* 0x000000000008781c */ /* 0x000fda0000723070 */
[----:B------:R-:W-:Y:S05]  /*04e0*/  @!P1 BRA `(.L_x_59) ;  /* 0x0000000000949947 */ /* 0x000fea0003800000 */
[----:B------:R-:W-:Y:S01]  /*04f0*/  ISETP.NE.U32.AND P1, PT, R21, 0x3, PT ;  /* 0x000000031500780c */ /* 0x000fe20003f25070 */
[----:B------:R-:W-:Y:S04]  /*0500*/  BSSY.RECONVERGENT B1, `(.L_x_60) ;  /* 0x0000010000017945 */ /* 0x000fe80003800200 */
[----:B------:R-:W-:Y:S01]  /*0510*/  BSSY.RELIABLE B2, `(.L_x_61) ;  /* 0x000000d000027945 */ /* 0x000fe20003800100 */
[----:B------:R-:W-:Y:S02]  /*0520*/  ISETP.NE.AND P3, PT, R12, RZ, PT ;  /* 0x000000ff0c00720c */ /* 0x000fe40003f65270 */
[----:B------:R-:W-:-:S04]  /*0530*/  ISETP.NE.AND.EX P1, PT, R20, RZ, PT, P1 ;  /* 0x000000ff1400720c */ /* 0x000fc80003f25310 */
[----:B------:R-:W-:-:S13]  /*0540*/  ISETP.EQ.OR P2, PT, R12, RZ, !P1 ;  /* 0x000000ff0c00720c */ /* 0x000fda0004f42670 */
[----:B------:R-:W-:Y:S05]  /*0550*/  @P2 BRA `(.L_x_62) ;  /* 0x0000000000082947 */ /* 0x000fea0003800000 */
[----:B------:R0:W5:Y:S01]  /*0560*/  LDG.E.64 R6, desc[UR12][R16.64+-0x10] ;  /* 0xfffff00c10067981 */ /* 0x000162000c1e1b00 */
[----:B------:R-:W-:Y:S05]  /*0570*/  BRA `(.L_x_63) ;  /* 0x0000000000187947 */ /* 0x000fea0003800000 */
.L_x_62:
[----:B------:R-:W-:Y:S05]  /*0580*/  @!P1 BREAK.RELIABLE B2 ;  /* 0x0000000000029942 */ /* 0x000fea0003800100 */
[----:B------:R-:W-:Y:S02]  /*0590*/  IMAD.MOV.U32 R6, RZ, RZ, 0x0 ;  /* 0x00000000ff067424 */ /* 0x000fe400078e00ff */
[----:B------:R-:W-:Y:S02]  /*05a0*/  IMAD.MOV.U32 R7, RZ, RZ, 0x7ff00000 ;  /* 0x7ff00000ff077424 */ /* 0x000fe400078e00ff */
[----:B------:R-:W-:Y:S02]  /*05b0*/  IMAD.MOV.U32 R4, RZ, RZ, 0x0 ;  /* 0x00000000ff047424 */ /* 0x000fe400078e00ff */
[----:B------:R-:W-:Y:S01]  /*05c0*/  IMAD.MOV.U32 R5, RZ, RZ, 0x7ff00000 ;  /* 0x7ff00000ff057424 */ /* 0x000fe200078e00ff */
[----:B------:R-:W-:Y:S06]  /*05d0*/  @!P1 BRA `(.L_x_64) ;  /* 0x0000000000089947 */ /* 0x000fec0003800000 */
.L_x_63:
[----:B------:R-:W-:Y:S05]  /*05e0*/  BSYNC.RELIABLE B2 ;  /* 0x0000000000027941 */ /* 0x000fea0003800100 */
.L_x_61:
[----:B------:R1:W5:Y:S02]  /*05f0*/  LDG.E.64 R4, desc[UR12][R14.64+-0x10] ;  /* 0xfffff00c0e047981 */ /* 0x000364000c1e1b00 */
.L_x_64:
[----:B------:R-:W-:Y:S05]  /*0600*/  BSYNC.RECONVERGENT B1 ;  /* 0x0000000000017941 */ /* 0x000fea0003800200 */
.L_x_60:
[----:B------:R-:W-:Y:S02]  /*0610*/  IMAD.MOV.U32 R2, RZ, RZ, 0x0 ;  /* 0x00000000ff027424 */ /* 0x000fe400078e00ff */
[----:B------:R-:W-:-:S06]  /*0620*/  IMAD.MOV.U32 R3, RZ, RZ, 0x7ff00000 ;  /* 0x7ff00000ff037424 */ /* 0x000fcc00078e00ff */
[----:B------:R-:W2:Y:S01]  /*0630*/  @P3 LDG.E.64 R2, desc[UR12][R16.64+-0x8] ;  /* 0xfffff80c10023981 */ /* 0x000ea2000c1e1b00 */
[C---:B-----5:R-:W-:Y:S01]  /*0640*/  DSETP.GEU.AND P1, PT, R6.reuse, R4, PT ;  /* 0x000000040600722a */ /* 0x060fe20003f2e000 */
[----:B------:R-:W-:Y:S02]  /*0650*/  IMAD.MOV.U32 R23, RZ, RZ, 0x1 ;  /* 0x00000001ff177424 */ /* 0x000fe400078e00ff */
[----:B------:R3:W-:Y:S04]  /*0660*/  STL.64 [R1], R6 ;  /* 0x0000000601007387 */ /* 0x0007e80000100a00 */
[----:B------:R3:W-:Y:S01]  /*0670*/  STL.64 [R1+0x8], R4 ;  /* 0x0000080401007387 */ /* 0x0007e20000100a00 */
[----:B--2---:R-:W-:-:S03]  /*0680*/  DSETP.GEU.AND P2, PT, R6, R2, PT ;  /* 0x000000020600722a */ /* 0x004fc60003f4e000 */
[----:B------:R3:W-:Y:S01]  /*0690*/  STL.64 [R1+0x10], R2 ;  /* 0x0000100201007387 */ /* 0x0007e20000100a00 */
[----:B------:R-:W-:Y:S02]  /*06a0*/  DSETP.GEU.AND P3, PT, R4, R2, PT ;  /* 0x000000020400722a */ /* 0x000fe40003f6e000 */
[----:B------:R-:W-:-:S04]  /*06b0*/  SEL R22, RZ, 0x2, !P2 ;  /* 0x00000002ff167807 */ /* 0x000fc80005000000 */
[----:B------:R-:W-:-:S05]  /*06c0*/  @P1 SEL R22, R23, 0x2, !P3 ;  /* 0x0000000217161807 */ /* 0x000fca0005800000 */
[----:B------:R-:W-:Y:S02]  /*06d0*/  IMAD.U32 R28, R22, 0x8, R1 ;  /* 0x00000008161c7824 */ /* 0x000fe400078e0001 */
[----:B------:R-:W2:Y:S04]  /*06e0*/  LDG.E.64 R22, desc[UR12][R10.64+-0x10] ;  /* 0xfffff00c0a167981 */ /* 0x000ea8000c1e1b00 */
[----:B------:R-:W4:Y:S02]  /*06f0*/  LDL.64 R24, [R28] ;  /* 0x000000001c187983 */ /* 0x000f240000100a00 */
[----:B----4-:R-:W4:Y:S08]  /*0700*/  F2I.S64.F64.TRUNC R24, R24 ;  /* 0x0000001800187311 */ /* 0x010f30000030d900 */
[----:B----4-:R-:W2:Y:S02]  /*0710*/  I2F.F64.S64 R26, R24 ;  /* 0x00000018001a7312 */ /* 0x010ea40000301c00 */
[----:B--2---:R-:W-:-:S07]  /*0720*/  DADD R22, R22, R26 ;  /* 0x0000000016167229 */ /* 0x004fce000000001a */
[----:B------:R3:W-:Y:S04]  /*0730*/  STG.E.64 desc[UR12][R14.64+-0x8], R22 ;  /* 0xfffff8160e007986 */ /* 0x0007e8000c101b0c */
.L_x_59:
[----:B------:R-:W-:Y:S05]  /*0740*/  BSYNC.RECONVERGENT B0 ;  /* 0x0000000000007941 */ /* 0x000fea0003800200 */
.L_x_58:
[----:B------:R-:W-:Y:S05]  /*0750*/  WARPSYNC.ALL ;  /* 0x0000000000007948 */ /* 0x000fea0003800000 */
[----:B------:R-:W-:Y:S01]  /*0760*/  BAR.SYNC.DEFER_BLOCKING 0x0 ;  /* 0x0000000000007b1d */ /* 0x000fe20000010000 */
[----:B---3--:R-:W-:-:S04]  /*0770*/  IADD3 R2, P2, PT, R21, -0x2, RZ ;  /* 0xfffffffe15027810 */ /* 0x008fc80007f5e0ff */
[----:B------:R-:W-:Y:S01]  /*0780*/  ISETP.GT.U32.AND P1, PT, R2, -0x1, PT ;  /* 0xffffffff0200780c */ /* 0x000fe20003f24070 */
[----:B------:R-:W-:Y:S01]  /*0790*/  BSSY.RECONVERGENT B0, `(.L_x_65) ;  /* 0x000002c000007945 */ /* 0x000fe20003800200 */
[----:B------:R-:W-:Y:S02]  /*07a0*/  IADD3.X R3, PT, PT, R20, -0x1, RZ, P2, !PT ;  /* 0xffffffff14037810 */ /* 0x000fe400017fe4ff */
[----:B------:R-:W-:Y:S02]  /*07b0*/  ISETP.LT.U32.AND P2, PT, R2, UR10, PT ;  /* 0x0000000a02007c0c */ /* 0x000fe4000bf41070 */
[----:B------:R-:W-:-:S04]  /*07c0*/  ISETP.GT.AND.EX P1, PT, R3, -0x1, PT, P1 ;  /* 0xffffffff0300780c */ /* 0x000fc80003f24310 */
[----:B------:R-:W-:-:S04]  /*07d0*/  ISETP.LT.AND.EX P1, PT, R3, UR11, P1, P2 ;  /* 0x0000000b03007c0c */ /* 0x000fc80008f21320 */
[----:B------:R-:W-:-:S13]  /*07e0*/  PLOP3.LUT P1, PT, P0, P1, PT, 0x80, 0x8 ;  /* 0x000000000008781c */ /* 0x000fda0000723070 */
[----:B------:R-:W-:Y:S05]  /*07f0*/  @!P1 BRA `(.L_x_66) ;  /* 0x0000000000949947 */ /* 0x000fea0003800000 */
[----:B------:R-:W-:Y:S01]  /*0800*/  ISETP.NE.U32.AND P1, PT, R21, 0x2, PT ;  /* 0x000000021500780c */ /* 0x000fe20003f25070 */
[----:B------:R-:W-:Y:S01]  /*0810*/  BSSY.RECONVERGENT B1, `(.L_x_67) ;  /* 0x000000f000017945 */ /* 0x000fe20003800200 */
[----:B------:R-:W-:-:S03]  /*0820*/  ISETP.NE.AND P2, PT, R12, RZ, PT ;  /* 0x000000ff0c00720c */ /* 0x000fc60003f45270 */
[----:B------:R-:W-:Y:S01]  /*0830*/  BSSY.RELIABLE B2, `(.L_x_68) ;  /* 0x000000b000027945 */ /* 0x000fe20003800100 */
[----:B------:R-:W-:-:S13]  /*0840*/  ISETP.NE.AND.EX P1, PT, R20, RZ, PT, P1 ;  /* 0x000000ff1400720c */ /* 0x000fda0003f25310 */
[----:B------:R-:W-:Y:S05]  /*0850*/  @P1 BRA P2, `(.L_x_69) ;  /* 0x00000000001c1947 */ /* 0x000fea0001000000 */
[----:B------:R-:W-:Y:S05]  /*0860*/  @!P1 BREAK.RELIABLE B2 ;  /* 0x0000000000029942 */ /* 0x000fea0003800100 */
[----:B------:R-:W-:Y:S02]  /*0870*/  IMAD.MOV.U32 R6, RZ, RZ, 0x0 ;  /* 0x00000000ff067424 */ /* 0x000fe400078e00ff */
[----:B------:R-:W-:Y:S01]  /*0880*/  IMAD.MOV.U32 R7, RZ, RZ, 0x7ff00000 ;  /* 0x7ff00000ff077424 */ /* 0x000fe200078e00ff */
[----:B------:R-:W-:Y:S06]  /*0890*/  @P1 BRA `(.L_x_70) ;  /* 0x0000000000101947 */ /* 0x000fec0003800000 */
[----:B------:R-:W-:Y:S02]  /*08a0*/  IMAD.MOV.U32 R4, RZ, RZ, 0x0 ;  /* 0x00000000ff047424 */ /* 0x000fe400078e00ff */
[----:B------:R-:W-:Y:S01]  /*08b0*/  IMAD.MOV.U32 R5, RZ, RZ, 0x7ff00000 ;  /* 0x7ff00000ff057424 */ /* 0x000fe200078e00ff */
[----:B------:R-:W-:Y:S06]  /*08c0*/  BRA `(.L_x_71) ;  /* 0x00000000000c7947 */ /* 0x000fec0003800000 */
.L_x_69:
[----:B------:R2:W5:Y:S02]  /*08d0*/  LDG.E.64 R6, desc[UR12][R16.64+-0x8] ;  /* 0xfffff80c10067981 */ /* 0x000564000c1e1b00 */
.L_x_70:
[----:B------:R-:W-:Y:S05]  /*08e0*/  BSYNC.RELIABLE B2 ;  /* 0x0000000000027941 */ /* 0x000fea0003800100 */
.L_x_68:
[----:B------:R3:W5:Y:S02]  /*08f0*/  LDG.E.64 R4, desc[UR12][R14.64+-0x8] ;  /* 0xfffff80c0e047981 */ /* 0x000764000c1e1b00 */
.L_x_71:
[----:B------:R-:W-:Y:S05]  /*0900*/  BSYNC.RECONVERGENT B1 ;  /* 0x0000000000017941 */ /* 0x000fea0003800200 */
.L_x_67:
[----:B------:R-:W-:Y:S01]  /*0910*/  ISETP.NE.AND P1, PT, R12, RZ, PT ;  /* 0x000000ff0c00720c */ /* 0x000fe20003f25270 */
[----:B------:R-:W-:Y:S02]  /*0920*/  IMAD.MOV.U32 R2, RZ, RZ, 0x0 ;  /* 0x00000000ff027424 */ /* 0x000fe400078e00ff */
[----:B------:R-:W-:-:S10]  /*0930*/  IMAD.MOV.U32 R3, RZ, RZ, 0x7ff00000 ;  /* 0x7ff00000ff037424 */ /* 0x000fd400078e00ff */
[----:B------:R-:W4:Y:S01]  /*0940*/  @P1 LDG.E.64 R2, desc[UR12][R16.64] ;  /* 0x0000000c10021981 */ /* 0x000f22000c1e1b00 */
[C---:B-----5:R-:W-:Y:S01]  /*0950*/  DSETP.GEU.AND P1, PT, R6.reuse, R4, PT ;  /* 0x000000040600722a */ /* 0x060fe20003f2e000 */
[----:B------:R-:W-:Y:S02]  /*0960*/  IMAD.MOV.U32 R23, RZ, RZ, 0x1 ;  /* 0x00000001ff177424 */ /* 0x000fe400078e00ff */
[----:B------:R0:W-:Y:S04]  /*0970*/  STL.64 [R1], R6 ;  /* 0x0000000601007387 */ /* 0x0001e80000100a00 */
[----:B------:R0:W-:Y:S01]  /*0980*/  STL.64 [R1+0x8], R4 ;  /* 0x0000080401007387 */ /* 0x0001e20000100a00 */
[----:B----4-:R-:W-:-:S03]  /*0990*/  DSETP.GEU.AND P2, PT, R6, R2, PT ;  /* 0x000000020600722a */ /* 0x010fc60003f4e000 */
[----:B------:R0:W-:Y:S01]  /*09a0*/  STL.64 [R1+0x10], R2 ;  /* 0x0000100201007387 */ /* 0x0001e20000100a00 */
[----:B------:R-:W-:Y:S02]  /*09b0*/  DSETP.GEU.AND P3, PT, R4, R2, PT ;  /* 0x000000020400722a */ /* 0x000fe40003f6e000 */
[----:B------:R-:W-:-:S04]  /*09c0*/  SEL R22, RZ, 0x2, !P2 ;  /* 0x00000002ff167807 */ /* 0x000fc80005000000 */
[----:B------:R-:W-:-:S05]  /*09d0*/  @P1 SEL R22, R23, 0x2, !P3 ;  /* 0x0000000217161807 */ /* 0x000fca0005800000 */
[----:B------:R-:W-:Y:S02]  /*09e0*/  IMAD.U32 R28, R22, 0x8, R1 ;  /* 0x00000008161c7824 */ /* 0x000fe400078e0001 */
[----:B------:R-:W4:Y:S04]  /*09f0*/  LDG.E.64 R22, desc[UR12][R10.64+-0x8] ;  /* 0xfffff80c0a167981 */ /* 0x000f28000c1e1b00 */
[----:B------:R-:W2:Y:S02]  /*0a00*/  LDL.64 R24, [R28] ;  /* 0x000000001c187983 */ /* 0x000ea40000100a00 */
[----:B--2---:R-:W2:Y:S08]  /*0a10*/  F2I.S64.F64.TRUNC R24, R24 ;  /* 0x0000001800187311 */ /* 0x004eb0000030d900 */
[----:B--2---:R-:W4:Y:S02]  /*0a20*/  I2F.F64.S64 R26, R24 ;  /* 0x00000018001a7312 */ /* 0x004f240000301c00 */
[----:B----4-:R-:W-:-:S07]  /*0a30*/  DADD R22, R22, R26 ;  /* 0x0000000016167229 */ /* 0x010fce000000001a */
[----:B------:R0:W-:Y:S04]  /*0a40*/  STG.E.64 desc[UR12][R14.64], R22 ;  /* 0x000000160e007986 */ /* 0x0001e8000c101b0c */
.L_x_66:
[----:B------:R-:W-:Y:S05]  /*0a50*/  BSYNC.RECONVERGENT B0 ;  /* 0x0000000000007941 */ /* 0x000fea0003800200 */
.L_x_65:
[----:B------:R-:W-:Y:S05]  /*0a60*/  WARPSYNC.ALL ;  /* 0x0000000000007948 */ /* 0x000fea0003800000 */
[----:B------:R-:W-:Y:S01]  /*0a70*/  BAR.SYNC.DEFER_BLOCKING 0x0 ;  /* 0x0000000000007b1d */ /* 0x000fe20000010000 */
[----:B0-----:R-:W-:-:S04]  /*0a80*/  IADD3 R2, P2, PT, R21, -0x1, RZ ;  /* 0xffffffff15027810 */ /* 0x001fc80007f5e0ff */
        /* <DEDUP_REMOVED lines=21> */
.L_x_76:
[----:B------:R0:W5:Y:S02]  /*0be0*/  LDG.E.64 R6, desc[UR12][R16.64] ;  /* 0x0000000c10067981 */ /* 0x000164000c1e1b00 */
.L_x_77:
[----:B------:R-:W-:Y:S05]  /*0bf0*/  BSYNC.RELIABLE B2 ;  /* 0x0000000000027941 */ /* 0x000fea0003800100 */
.L_x_75:
[----:B------:R2:W5:Y:S02]  /*0c00*/  LDG.E.64 R4, desc[UR12][R14.64] ;  /* 0x0000000c0e047981 */ /* 0x000564000c1e1b00 */
.L_x_78:
[----:B------:R-:W-:Y:S05]  /*0c10*/  BSYNC.RECONVERGENT B1 ;  /* 0x0000000000017941 */ /* 0x000fea0003800200 */
.L_x_74:
        /* <DEDUP_REMOVED lines=15> */
[----:B------:R-:W3:Y:S02]  /*0d10*/  LDL.64 R24, [R28] ;  /* 0x000000001c187983 */ /* 0x000ee40000100a00 */
[----:B---3--:R-:W3:Y:S08]  /*0d20*/  F2I.S64.F64.TRUNC R24, R24 ;  /* 0x0000001800187311 */ /* 0x008ef0000030d900 */
[----:B---3--:R-:W4:Y:S02]  /*0d30*/  I2F.F64.S64 R26, R24 ;  /* 0x00000018001a7312 */ /* 0x008f240000301c00 */
[----:B----4-:R-:W-:-:S07]  /*0d40*/  DADD R22, R22, R26 ;  /* 0x0000000016167229 */ /* 0x010fce000000001a */
[----:B------:R0:W-:Y:S04]  /*0d50*/  STG.E.64 desc[UR12][R14.64+0x8], R22 ;  /* 0x000008160e007986 */ /* 0x0001e8000c101b0c */
.L_x_73:
[----:B------:R-:W-:Y:S05]  /*0d60*/  BSYNC.RECONVERGENT B0 ;  /* 0x0000000000007941 */ /* 0x000fea0003800200 */
.L_x_72:
[----:B------:R-:W-:Y:S05]  /*0d70*/  WARPSYNC.ALL ;  /* 0x0000000000007948 */ /* 0x000fea0003800000 */
[----:B------:R-:W-:Y:S01]  /*0d80*/  BAR.SYNC.DEFER_BLOCKING 0x0 ;  /* 0x0000000000007b1d */ /* 0x000fe20000010000 */
[C---:B------:R-:W-:Y:S02]  /*0d90*/  ISETP.GT.U32.AND P1, PT, R21.reuse, -0x1, PT ;  /* 0xffffffff1500780c */ /* 0x040fe40003f24070 */
[----:B------:R-:W-:Y:S02]  /*0da0*/  ISETP.LT.U32.AND P2, PT, R21, UR10, PT ;  /* 0x0000000a15007c0c */ /* 0x000fe4000bf41070 */
[C---:B------:R-:W-:Y:S01]  /*0db0*/  ISETP.GT.AND.EX P1, PT, R20.reuse, -0x1, PT, P1 ;  /* 0xffffffff1400780c */ /* 0x040fe20003f24310 */
[----:B------:R-:W-:Y:S03]  /*0dc0*/  BSSY.RECONVERGENT B0, `(.L_x_79) ;  /* 0x0000029000007945 */ /* 0x000fe60003800200 */
[----:B------:R-:W-:-:S04]  /*0dd0*/  ISETP.LT.AND.EX P1, PT, R20, UR11, P1, P2 ;  /* 0x0000000b14007c0c */ /* 0x000fc80008f21320 */
[----:B------:R-:W-:-:S13]  /*0de0*/  PLOP3.LUT P1, PT, P0, P1, PT, 0x80, 0x8 ;  /* 0x000000000008781c */ /* 0x000fda0000723070 */
[----:B------:R-:W-:Y:S05]  /*0df0*/  @!P1 BRA `(.L_x_80) ;  /* 0x0000000000949947 */ /* 0x000fea0003800000 */
[----:B------:R-:W-:Y:S01]  /*0e00*/  ISETP.NE.U32.AND P1, PT, R21, RZ, PT ;  /* 0x000000ff1500720c */ /* 0x000fe20003f25070 */
[----:B------:R-:W-:Y:S01]  /*0e10*/  BSSY.RECONVERGENT B1, `(.L_x_81) ;  /* 0x000000f000017945 */ /* 0x000fe20003800200 */
[----:B------:R-:W-:-:S03]  /*0e20*/  ISETP.NE.AND P2, PT, R12, RZ, PT ;  /* 0x000000ff0c00720c */ /* 0x000fc60003f45270 */
[----:B------:R-:W-:Y:S01]  /*0e30*/  BSSY.RELIABLE B2, `(.L_x_82) ;  /* 0x000000b000027945 */ /* 0x000fe20003800100 */
[----:B------:R-:W-:-:S13]  /*0e40*/  ISETP.NE.AND.EX P1, PT, R20, RZ, PT, P1 ;  /* 0x000000ff1400720c */ /* 0x000fda0003f25310 */
[----:B------:R-:W-:Y:S05]  /*0e50*/  @P1 BRA P2, `(.L_x_83) ;  /* 0x00000000001c1947 */ /* 0x000fea0001000000 */
[----:B------:R-:W-:Y:S05]  /*0e60*/  @!P1 BREAK.RELIABLE B2 ;  /* 0x0000000000029942 */ /* 0x000fea0003800100 */
[----:B0-----:R-:W-:Y:S02]  /*0e70*/  IMAD.MOV.U32 R6, RZ, RZ, 0x0 ;  /* 0x00000000ff067424 */ /* 0x001fe400078e00ff */
[----:B------:R-:W-:Y:S01]  /*0e80*/  IMAD.MOV.U32 R7, RZ, RZ, 0x7ff00000 ;  /* 0x7ff00000ff077424 */ /* 0x000fe200078e00ff */
[----:B------:R-:W-:Y:S06]  /*0e90*/  @P1 BRA `(.L_x_84) ;  /* 0x0000000000101947 */ /* 0x000fec0003800000 */
[----:B------:R-:W-:Y:S02]  /*0ea0*/  IMAD.MOV.U32 R4, RZ, RZ, 0x0 ;  /* 0x00000000ff047424 */ /* 0x000fe400078e00ff */
[----:B------:R-:W-:Y:S01]  /*0eb0*/  IMAD.MOV.U32 R5, RZ, RZ, 0x7ff00000 ;  /* 0x7ff00000ff057424 */ /* 0x000fe200078e00ff */
[----:B------:R-:W-:Y:S06]  /*0ec0*/  BRA `(.L_x_85) ;  /* 0x00000000000c7947 */ /* 0x000fec0003800000 */
.L_x_83:
[----:B0-----:R0:W5:Y:S02]  /*0ed0*/  LDG.E.64 R6, desc[UR12][R16.64+0x8] ;  /* 0x0000080c10067981 */ /* 0x001164000c1e1b00 */
.L_x_84:
[----:B------:R-:W-:Y:S05]  /*0ee0*/  BSYNC.RELIABLE B2 ;  /* 0x0000000000027941 */ /* 0x000fea0003800100 */
.L_x_82:
[----:B------:R4:W5:Y:S02]  /*0ef0*/  LDG.E.64 R4, desc[UR12][R14.64+0x8] ;  /* 0x0000080c0e047981 */ /* 0x000964000c1e1b00 */
.L_x_85:
[----:B------:R-:W-:Y:S05]  /*0f00*/  BSYNC.RECONVERGENT B1 ;  /* 0x0000000000017941 */ /* 0x000fea0003800200 */
.L_x_81:
[----:B------:R-:W-:Y:S01]  /*0f10*/  ISETP.NE.AND P1, PT, R12, RZ, PT ;  /* 0x000000ff0c00720c */ /* 0x000fe20003f25270 */
[----:B------:R-:W-:Y:S02]  /*0f20*/  IMAD.MOV.U32 R2, RZ, RZ, 0x0 ;  /* 0x00000000ff027424 */ /* 0x000fe400078e00ff */
[----:B------:R-:W-:-:S10]  /*0f30*/  IMAD.MOV.U32 R3, RZ, RZ, 0x7ff00000 ;  /* 0x7ff00000ff037424 */ /* 0x000fd400078e00ff */
        /* <DEDUP_REMOVED lines=12> */
[----:B------:R-:W3:Y:S02]  /*1000*/  LDL.64 R24, [R28] ;  /* 0x000000001c187983 */ /* 0x000ee40000100a00 */
[----:B---3--:R-:W3:Y:S08]  /*1010*/  F2I.S64.F64.TRUNC R24, R24 ;  /* 0x0000001800187311 */ /* 0x008ef0000030d900 */
[----:B---3--:R-:W2:Y:S02]  /*1020*/  I2F.F64.S64 R26, R24 ;  /* 0x00000018001a7312 */ /* 0x008ea40000301c00 */
[----:B--2---:R-:W-:-:S07]  /*1030*/  DADD R22, R22, R26 ;  /* 0x0000000016167229 */ /* 0x004fce000000001a */
[----:B------:R0:W-:Y:S04]  /*1040*/  STG.E.64 desc[UR12][R14.64+0x10], R22 ;  /* 0x000010160e007986 */ /* 0x0001e8000c101b0c */
.L_x_80:
[----:B------:R-:W-:Y:S05]  /*1050*/  BSYNC.RECONVERGENT B0 ;  /* 0x0000000000007941 */ /* 0x000fea0003800200 */
.L_x_79:
[----:B------:R-:W-:Y:S05]  /*1060*/  WARPSYNC.ALL ;  /* 0x0000000000007948 */ /* 0x000fea0003800000 */
[----:B------:R-:W-:Y:S01]  /*1070*/  BAR.SYNC.DEFER_BLOCKING 0x0 ;  /* 0x0000000000007b1d */ /* 0x000fe20000010000 */
[----:B------:R-:W-:Y:S01]  /*1080*/  UIADD3 UR7, UP0, UPT, UR7, -0x4, URZ ;  /* 0xfffffffc07077890 */ /* 0x000fe2000ff1e0ff */
[----:B------:R-:W-:Y:S02]  /*1090*/  IADD3 R21, P1, PT, R21, 0x4, RZ ;  /* 0x0000000415157810 */ /* 0x000fe40007f3e0ff */
[----:B------:R-:W-:Y:S01]  /*10a0*/  IADD3 R10, P2, PT, R10, 0x20, RZ ;  /* 0x000000200a0a7810 */ /* 0x000fe20007f5e0ff */
[----:B------:R-:W-:Y:S01]  /*10b0*/  UIADD3.X UR8, UPT, UPT, UR8, -0x1, URZ, UP0, !UPT ;  /* 0xffffffff08087890 */ /* 0x000fe200087fe4ff */
[----:B01234-:R-:W-:Y:S01]  /*10c0*/  IADD3 R14, P3, PT, R14, 0x20, RZ ;  /* 0x000000200e0e7810 */ /* 0x01ffe20007f7e0ff */
[----:B------:R-:W-:Y:S01]  /*10d0*/  UISETP.NE.U32.AND UP0, UPT, UR7, URZ, UPT ;  /* 0x000000ff0700728c */ /* 0x000fe2000bf05070 */
[----:B------:R-:W-:Y:S01]  /*10e0*/  IADD3 R16, P4, PT, R16, 0x20, RZ ;  /* 0x0000002010107810 */ /* 0x000fe20007f9e0ff */
[----:B------:R-:W-:-:S02]  /*10f0*/  IMAD.X R11, RZ, RZ, R11, P2 ;  /* 0x000000ffff0b7224 */ /* 0x000fc400010e060b */
[----:B------:R-:W-:Y:S01]  /*1100*/  UISETP.NE.AND.EX UP0, UPT, UR8, URZ, UPT, UP0 ;  /* 0x000000ff0800728c */ /* 0x000fe2000bf05300 */
[----:B------:R-:W-:Y:S02]  /*1110*/  IMAD.X R15, RZ, RZ, R15, P3 ;  /* 0x000000ffff0f7224 */ /* 0x000fe400018e060f */
[----:B------:R-:W-:Y:S02]  /*1120*/  IMAD.X R17, RZ, RZ, R17, P4 ;  /* 0x000000ffff117224 */ /* 0x000fe400020e0611 */
[----:B------:R-:W-:-:S04]  /*1130*/  IMAD.X R20, RZ, RZ, R20, P1 ;  /* 0x000000ffff147224 */ /* 0x000fc800008e0614 */
[----:B------:R-:W-:Y:S05]  /*1140*/  BRA.U UP0, `(.L_x_86) ;  /* 0xfffffff100c47547 */ /* 0x000fea000b83ffff */
.L_x_57:
[----:B------:R-:W-:-:S04]  /*1150*/  ISETP.NE.U32.AND P1, PT, RZ, UR9, PT ;  /* 0x00000009ff007c0c */ /* 0x000fc8000bf25070 */
[----:B------:R-:W-:-:S13]  /*1160*/  ISETP.NE.AND.EX P1, PT, RZ, UR6, PT, P1 ;  /* 0x00000006ff007c0c */ /* 0x000fda000bf25310 */
[----:B------:R-:W-:Y:S05]  /*1170*/  @!P1 EXIT ;  /* 0x000000000000994d */ /* 0x000fea0003800000 */
[----:B------:R-:W0:Y:S01]  /*1180*/  LDCU.64 UR16, c[0x0][0x3a0] ;  /* 0x00007400ff1077ac */ /* 0x000e220008000a00 */
[----:B------:R-:W-:Y:S01]  /*1190*/  IMAD R3, R18, UR10, RZ ;  /* 0x0000000a12037c24 */ /* 0x000fe2000f8e02ff */
[----:B------:R-:W-:Y:S01]  /*11a0*/  IADD3 R23, P4, PT, -R12, UR4, RZ ;  /* 0x000000040c177c10 */ /* 0x000fe2000ff9e1ff */
[----:B------:R-:W-:Y:S01]  /*11b0*/  IMAD R0, R0, UR10, RZ ;  /* 0x0000000a00007c24 */ /* 0x000fe2000f8e02ff */
[----:B------:R-:W1:Y:S01]  /*11c0*/  LDCU.64 UR14, c[0x0][0x398] ;  /* 0x00007300ff0e77ac */ /* 0x000e620008000a00 */
[C---:B------:R-:W-:Y:S01]  /*11d0*/  IMAD.WIDE.U32 R16, R19.reuse, UR10, RZ ;  /* 0x0000000a13107c25 */ /* 0x040fe2000f8e00ff */
[----:B------:R-:W-:Y:S01]  /*11e0*/  SHF.R.U32.HI R24, RZ, 0x1d, R12 ;  /* 0x0000001dff187819 */ /* 0x000fe2000001160c */
[----:B------:R-:W-:Y:S02]  /*11f0*/  USHF.L.U32 UR7, UR4, 0x3, URZ ;  /* 0x0000000304077899 */ /* 0x000fe400080006ff */
[C---:B------:R-:W-:Y:S01]  /*1200*/  IMAD R3, R8.reuse, UR11, R3 ;  /* 0x0000000b08037c24 */ /* 0x040fe2000f8e0203 */
[----:B------:R-:W-:Y:S01]  /*1210*/  USHF.L.U64.HI UR8, UR4, 0x3, UR5 ;  /* 0x0000000304087899 */ /* 0x000fe20008010205 */
[----:B------:R-:W-:Y:S01]  /*1220*/  IMAD R19, R19, UR11, R0 ;  /* 0x0000000b13137c24 */ /* 0x000fe2000f8e0200 */
[----:B------:R-:W2:Y:S01]  /*1230*/  LDCU.64 UR18, c[0x0][0x390] ;  /* 0x00007200ff1277ac */ /* 0x000ea20008000a00 */
[----:B------:R-:W-:-:S04]  /*1240*/  IMAD.WIDE.U32 R8, R8, UR10, RZ ;  /* 0x0000000a08087c25 */ /* 0x000fc8000f8e00ff */
[----:B------:R-:W-:Y:S01]  /*1250*/  IMAD.IADD R19, R17, 0x1, R19 ;  /* 0x0000000111137824 */ /* 0x000fe200078e0213 */
[----:B0-----:R-:W-:Y:S01]  /*1260*/  LEA R0, P1, R16, UR16, 0x3 ;  /* 0x0000001010007c11 */ /* 0x001fe2000f8218ff */
[----:B------:R-:W-:Y:S01]  /*1270*/  IMAD.SHL.U32 R20, R8, 0x8, RZ ;  /* 0x0000000808147824 */ /* 0x000fe200078e00ff */
[----:B------:R-:W-:Y:S01]  /*1280*/  LEA R17, P2, -R12, UR7, 0x3 ;  /* 0x000000070c117c11 */ /* 0x000fe2000f8419ff */
[----:B------:R-:W-:Y:S01]  /*1290*/  IMAD.IADD R3, R9, 0x1, R3 ;  /* 0x0000000109037824 */ /* 0x000fe200078e0203 */
[----:B------:R-:W-:Y:S01]  /*12a0*/  LEA.HI.X R16, R16, UR17, R19, 0x3, P1 ;  /* 0x0000001110107c11 */ /* 0x000fe200088f1c13 */
[----:B------:R-:W-:Y:S01]  /*12b0*/  IMAD.U32 R22, RZ, RZ, UR5 ;  /* 0x00000005ff167e24 */ /* 0x000fe2000f8e00ff */
[----:B-1----:R-:W-:Y:S02]  /*12c0*/  IADD3 R18, P1, PT, R20, UR14, RZ ;  /* 0x0000000e14127c10 */ /* 0x002fe4000ff3e0ff */
[----:B------:R-:W-:Y:S02]  /*12d0*/  SHF.L.U64.HI R3, R8, 0x3, R3 ;  /* 0x0000000308037819 */ /* 0x000fe40000010203 */
[----:B------:R-:W-:-:S02]  /*12e0*/  IADD3 R20, P3, PT, R20, UR16, RZ ;  /* 0x0000001014147c10 */ /* 0x000fc4000ff7e0ff */
[C---:B------:R-:W-:Y:S02]  /*12f0*/  IADD3.X R19, PT, PT, R3.reuse, UR15, RZ, P1, !PT ;  /* 0x0000000f03137c10 */ /* 0x040fe40008ffe4ff */
[----:B------:R-:W-:Y:S02]  /*1300*/  IADD3.X R21, PT, PT, R3, UR17, RZ, P3, !PT ;  /* 0x0000001103157c10 */ /* 0x000fe40009ffe4ff */
[----:B------:R-:W-:Y:S02]  /*1310*/  IADD3.X R22, PT, PT, R22, -0x1, RZ, P4, !PT ;  /* 0xffffffff16167810 */ /* 0x000fe400027fe4ff */
[----:B--2---:R-:W-:-:S07]  /*1320*/  IADD3.X R24, PT, PT, ~R24, UR8, RZ, P2, !PT ;  /* 0x0000000818187c10 */ /* 0x004fce00097fe5ff */
.L_x_94:
[C---:B------:R-:W-:Y:S01]  /*1330*/  ISETP.GT.U32.AND P1, PT, R23.reuse, -0x1, PT ;  /* 0xffffffff1700780c */ /* 0x040fe20003f24070 */
[----:B------:R-:W-:Y:S01]  /*1340*/  UIADD3 UR9, UP0, UPT, UR9, -0x1, URZ ;  /* 0xffffffff09097890 */ /* 0x000fe2000ff1e0ff */
[----:B------:R-:W-:Y:S01]  /*1350*/  ISETP.LT.U32.AND P2, PT, R23, UR18, PT ;  /* 0x0000001217007c0c */ /* 0x000fe2000bf41070 */
[----:B------:R-:W-:Y:S01]  /*1360*/  BSSY.RECONVERGENT B0, `(.L_x_87) ;  /* 0x0000033000007945 */ /* 0x000fe20003800200 */
[C---:B------:R-:W-:Y:S01]  /*1370*/  ISETP.GT.AND.EX P1, PT, R22.reuse, -0x1, PT, P1 ;  /* 0xffffffff1600780c */ /* 0x040fe20003f24310 */
[----:B------:R-:W-:Y:S02]  /*1380*/  UIADD3.X UR6, UPT, UPT, UR6, -0x1, URZ, UP0, !UPT ;  /* 0xffffffff06067890 */ /* 0x000fe400087fe4ff */
[----:B------:R-:W-:Y:S01]  /*1390*/  UISETP.NE.U32.AND UP0, UPT, UR9, URZ, UPT ;  /* 0x000000ff0900728c */ /* 0x000fe2000bf05070 */
[----:B------:R-:W-:-:S03]  /*13a0*/  ISETP.LT.AND.EX P1, PT, R22, UR19, P1, P2 ;  /* 0x0000001316007c0c */ /* 0x000fc60008f21320 */
[----:B------:R-:W-:Y:S01]  /*13b0*/  UISETP.NE.AND.EX UP0, UPT, UR6, URZ, UPT, UP0 ;  /* 0x000000ff0600728c */ /* 0x000fe2000bf05300 */
[----:B------:R-:W-:-:S13]  /*13c0*/  PLOP3.LUT P1, PT, P0, P1, PT, 0x80, 0x8 ;  /* 0x000000000008781c */ /* 0x000fda0000723070 */
[----:B-1-3--:R-:W-:Y:S05]  /*13d0*/  @!P1 BRA `(.L_x_88) ;  /* 0x0000000000ac9947 */ /* 0x00afea0003800000 */
[----:B------:R-:W-:Y:S01]  /*13e0*/  ISETP.NE.U32.AND P1, PT, R23, RZ, PT ;  /* 0x000000ff1700720c */ /* 0x000fe20003f25070 */
[----:B------:R-:W-:Y:S01]  /*13f0*/  BSSY.RECONVERGENT B1, `(.L_x_89) ;  /* 0x0000013000017945 */ /* 0x000fe20003800200 */
[----:B------:R-:W-:-:S03]  /*1400*/  ISETP.NE.AND P4, PT, R12, RZ, PT ;  /* 0x000000ff0c00720c */ /* 0x000fc60003f85270 */
[----:B------:R-:W-:Y:S01]  /*1410*/  BSSY.RELIABLE B2, `(.L_x_90) ;  /* 0x000000f000027945 */ /* 0x000fe20003800100 */
[----:B------:R-:W-:Y:S02]  /*1420*/  ISETP.NE.AND.EX P1, PT, R22, RZ, PT, P1 ;  /* 0x000000ff1600720c */ /* 0x000fe40003f25310 */
[C---:B------:R-:W-:Y:S02]  /*1430*/  IADD3 R8, P2, PT, R17.reuse, R0, RZ ;  /* 0x0000000011087210 */ /* 0x040fe40007f5e0ff */
[----:B------:R-:W-:-:S03]  /*1440*/  IADD3 R14, P3, PT, R17, R20, RZ ;  /* 0x00000014110e7210 */ /* 0x000fc60007f7e0ff */
[C---:B------:R-:W-:Y:S02]  /*1450*/  IMAD.X R9, R24.reuse, 0x1, R16, P2 ;  /* 0x0000000118097824 */ /* 0x040fe400010e0610 */
[----:B------:R-:W-:-:S04]  /*1460*/  IMAD.X R15, R24, 0x1, R21, P3 ;  /* 0x00000001180f7824 */ /* 0x000fc800018e0615 */
        /* <DEDUP_REMOVED lines=8> */
.L_x_91:
[----:B------:R0:W5:Y:S02]  /*14f0*/  LDG.E.64 R2, desc[UR12][R8.64+-0x8] ;  /* 0xfffff80c08027981 */ /* 0x000164000c1e1b00 */
.L_x_92:
[----:B------:R-:W-:Y:S05]  /*1500*/  BSYNC.RELIABLE B2 ;  /* 0x0000000000027941 */ /* 0x000fea0003800100 */
.L_x_90:
[----:B------:R1:W5:Y:S02]  /*1510*/  LDG.E.64 R4, desc[UR12][R14.64+-0x8] ;  /* 0xfffff80c0e047981 */ /* 0x000364000c1e1b00 */
.L_x_93:
[----:B------:R-:W-:Y:S05]  /*1520*/  BSYNC.RECONVERGENT B1 ;  /* 0x0000000000017941 */ /* 0x000fea0003800200 */
.L_x_89:
        /* <DEDUP_REMOVED lines=13> */
[----:B------:R-:W-:-:S05]  /*1600*/  IMAD.U32 R25, R10, 0x8, R1 ;  /* 0x000000080a197824 */ /* 0x000fca00078e0001 */
[----:B------:R-:W2:Y:S01]  /*1610*/  LDL.64 R10, [R25] ;  /* 0x00000000190a7983 */ /* 0x000ea20000100a00 */
[----:B------:R-:W-:-:S05]  /*1620*/  IADD3 R28, P1, PT, R17, R18, RZ ;  /* 0x00000012111c7210 */ /* 0x000fca0007f3e0ff */
[----:B------:R-:W-:-:S05]  /*1630*/  IMAD.X R29, R24, 0x1, R19, P1 ;  /* 0x00000001181d7824 */ /* 0x000fca00008e0613 */
[----:B0-----:R-:W4:Y:S01]  /*1640*/  LDG.E.64 R8, desc[UR12][R28.64] ;  /* 0x0000000c1c087981 */ /* 0x001f22000c1e1b00 */
[----:B--2---:R-:W0:Y:S08]  /*1650*/  F2I.S64.F64.TRUNC R10, R10 ;  /* 0x0000000a000a7311 */ /* 0x004e30000030d900 */
[----:B0-----:R-:W4:Y:S02]  /*1660*/  I2F.F64.S64 R26, R10 ;  /* 0x0000000a001a7312 */ /* 0x001f240000301c00 */
[----:B----4-:R-:W-:-:S07]  /*1670*/  DADD R8, R8, R26 ;  /* 0x0000000008087229 */ /* 0x010fce000000001a */
[----:B------:R3:W-:Y:S04]  /*1680*/  STG.E.64 desc[UR12][R14.64], R8 ;  /* 0x000000080e007986 */ /* 0x0007e8000c101b0c */
.L_x_88:
[----:B------:R-:W-:Y:S05]  /*1690*/  BSYNC.RECONVERGENT B0 ;  /* 0x0000000000007941 */ /* 0x000fea0003800200 */
.L_x_87:
[----:B------:R-:W-:Y:S05]  /*16a0*/  WARPSYNC.ALL ;  /* 0x0000000000007948 */ /* 0x000fea0003800000 */
[----:B------:R-:W-:Y:S01]  /*16b0*/  BAR.SYNC.DEFER_BLOCKING 0x0 ;  /* 0x0000000000007b1d */ /* 0x000fe20000010000 */
[----:B------:R-:W-:Y:S02]  /*16c0*/  IADD3 R17, P1, PT, R17, 0x8, RZ ;  /* 0x0000000811117810 */ /* 0x000fe40007f3e0ff */
[----:B------:R-:W-:-:S03]  /*16d0*/  IADD3 R23, P2, PT, R23, 0x1, RZ ;  /* 0x0000000117177810 */ /* 0x000fc60007f5e0ff */
[----:B------:R-:W-:Y:S02]  /*16e0*/  IMAD.X R24, RZ, RZ, R24, P1 ;  /* 0x000000ffff187224 */ /* 0x000fe400008e0618 */
[----:B------:R-:W-:Y:S01]  /*16f0*/  IMAD.X R22, RZ, RZ, R22, P2 ;  /* 0x000000ffff167224 */ /* 0x000fe200010e0616 */
[----:B------:R-:W-:Y:S07]  /*1700*/  BRA.U UP0, `(.L_x_94) ;  /* 0xfffffffd00087547 */ /* 0x000fee000b83ffff */
[----:B------:R-:W-:Y:S05]  /*1710*/  EXIT ;  /* 0x000000000000794d */ /* 0x000fea0003800000 */
.L_x_95:
        /* <DEDUP_REMOVED lines=14> */
.L_x_106:


//--------------------- .nv.shared._Z20matrix_vector_kernelllPdS_S_ --------------------------
	.section	.nv.shared._Z20matrix_vector_kernelllPdS_S_,"aw",@nobits
	.sectionflags	@""
	.align	16
	.zero		1024


//--------------------- .nv.shared.reserved.0     --------------------------
	.section	.nv.shared.reserved.0,"aw",@nobits
	.weak		__nv_reservedSMEM_offset_0_alias
	.size		__nv_reservedSMEM_offset_0_alias, 0, 64
	.other		__nv_reservedSMEM_offset_0_alias,@"STO_CUDA_RESERVED_SHARED STV_DEFAULT"
__nv_reservedSMEM_offset_0_alias:
	.zero		0
	.zero		64


//--------------------- .nv.shared._Z21get_patch_similarity2llllPKdS0_Pd --------------------------
	.section	.nv.shared._Z21get_patch_similarity2llllPKdS0_Pd,"aw",@nobits
	.sectionflags	@""
	.align	16
	.zero		1024


//--------------------- .nv.shared._Z20get_patch_similarityllllPKdPd --------------------------
	.section	.nv.shared._Z20get_patch_similarityllllPKdPd,"aw",@nobits
	.sectionflags	@""
	.align	16
	.zero		1024


//--------------------- .nv.shared._Z19cumulative_sum_rowslllPd --------------------------
	.section	.nv.shared._Z19cumulative_sum_rowslllPd,"aw",@nobits
	.sectionflags	@""
	.align	16
	.zero		1024


//--------------------- .nv.shared._Z23cumulative_sum_cols_dstlllPd --------------------------
	.section	.nv.shared._Z23cumulative_sum_cols_dstlllPd,"aw",@nobits
	.sectionflags	@""
	.align	16
	.zero		1024


//--------------------- .nv.shared._Z23cumulative_sum_cols_srclllPd --------------------------
	.section	.nv.shared._Z23cumulative_sum_cols_srclllPd,"aw",@nobits
	.sectionflags	@""
	.align	16
	.zero		1024


//--------------------- .nv.shared._Z20get_pixel_similaritylllPKdS0_Pd --------------------------
	.section	.nv.shared._Z20get_pixel_similaritylllPKdS0_Pd,"aw",@nobits
	.sectionflags	@""
	.align	16
	.zero		1024


//--------------------- .nv.shared._Z24traceback_correspondancelllPKdPlPc --------------------------
	.section	.nv.shared._Z24traceback_correspondancelllPKdPlPc,"aw",@nobits
	.sectionflags	@""
	.align	16
	.zero		1024


//--------------------- .nv.shared._Z20find_correspondanceslllPKdPd --------------------------
	.section	.nv.shared._Z20find_correspondanceslllPKdPd,"aw",@nobits
	.sectionflags	@""
	.align	16
	.zero		1024


//--------------------- .nv.constant0._Z20matrix_vector_kernelllPdS_S_ --------------------------
	.section	.nv.constant0._Z20matrix_vector_kernelllPdS_S_,"a",@progbits
	.sectionflags	@""
	.align	4
.nv.constant0._Z20matrix_vector_kernelllPdS_S_:
	.zero		936


//--------------------- .nv.constant0._Z21get_patch_similarity2llllPKdS0_Pd --------------------------
	.section	.nv.constant0._Z21get_patch_similarity2llllPKdS0_Pd,"a",@progbits
	.sectionflags	@""
	.align	4
.nv.constant0._Z21get_patch_similarity2llllPKdS0_Pd:
	.zero		952


//--------------------- .nv.constant0._Z20get_patch_similarityllllPKdPd --------------------------
	.section	.nv.constant0._Z20get_patch_similarityllllPKdPd,"a",@progbits
	.sectionflags	@""
	.align	4
.nv.constant0._Z20get_patch_similarityllllPKdPd:
	.zero		944


//--------------------- .nv.constant0._Z19cumulative_sum_rowslllPd --------------------------
	.section	.nv.constant0._Z19cumulative_sum_rowslllPd,"a",@progbits
	.sectionflags	@""
	.align	4
.nv.constant0._Z19cumulative_sum_rowslllPd:
	.zero		928


//--------------------- .nv.constant0._Z23cumulative_sum_cols_dstlllPd --------------------------
	.section	.nv.constant0._Z23cumulative_sum_cols_dstlllPd,"a",@progbits
	.sectionflags	@""
	.align	4
.nv.constant0._Z23cumulative_sum_cols_dstlllPd:
	.zero		928


//--------------------- .nv.constant0._Z23cumulative_sum_cols_srclllPd --------------------------
	.section	.nv.constant0._Z23cumulative_sum_cols_srclllPd,"a",@progbits
	.sectionflags	@""
	.align	4
.nv.constant0._Z23cumulative_sum_cols_srclllPd:
	.zero		928


//--------------------- .nv.constant0._Z20get_pixel_similaritylllPKdS0_Pd --------------------------
	.section	.nv.constant0._Z20get_pixel_similaritylllPKdS0_Pd,"a",@progbits
	.sectionflags	@""
	.align	4
.nv.constant0._Z20get_pixel_similaritylllPKdS0_Pd:
	.zero		944


//--------------------- .nv.constant0._Z24traceback_correspondancelllPKdPlPc --------------------------
	.section	.nv.constant0._Z24traceback_correspondancelllPKdPlPc,"a",@progbits
	.sectionflags	@""
	.align	4
.nv.constant0._Z24traceback_correspondancelllPKdPlPc:
	.zero		944


//--------------------- .nv.constant0._Z20find_correspondanceslllPKdPd --------------------------
	.section	.nv.constant0._Z20find_correspondanceslllPKdPd,"a",@progbits
	.sectionflags	@""
	.align	4
.nv.constant0._Z20find_correspondanceslllPKdPd:
	.zero		936


//--------------------- SYMBOLS --------------------------

	.type		.nv.reservedSmem.offset0,@object
	.size		.nv.reservedSmem.offset0,0x4
	.type		.nv.reservedSmem.cap,@object
	.size		.nv.reservedSmem.cap,0x4
